//
// Generated by NVIDIA NVVM Compiler
//
// Compiler Build ID: CL-36424714
// Cuda compilation tools, release 13.0, V13.0.88
// Based on NVVM 20.0.0
//

.version 9.0
.target sm_100
.address_size 64

	// .globl	_Z24cudaMultiplyArraysGlobalPiS_S_iiiiii
// _ZZ24cudaMultiplyArraysSharedPiS_S_iiiiiiE3sdA has been demoted
// _ZZ24cudaMultiplyArraysSharedPiS_S_iiiiiiE3sdB has been demoted

.visible .entry _Z24cudaMultiplyArraysGlobalPiS_S_iiiiii(
	.param .u64 .ptr .align 1 _Z24cudaMultiplyArraysGlobalPiS_S_iiiiii_param_0,
	.param .u64 .ptr .align 1 _Z24cudaMultiplyArraysGlobalPiS_S_iiiiii_param_1,
	.param .u64 .ptr .align 1 _Z24cudaMultiplyArraysGlobalPiS_S_iiiiii_param_2,
	.param .u32 _Z24cudaMultiplyArraysGlobalPiS_S_iiiiii_param_3,
	.param .u32 _Z24cudaMultiplyArraysGlobalPiS_S_iiiiii_param_4,
	.param .u32 _Z24cudaMultiplyArraysGlobalPiS_S_iiiiii_param_5,
	.param .u32 _Z24cudaMultiplyArraysGlobalPiS_S_iiiiii_param_6,
	.param .u32 _Z24cudaMultiplyArraysGlobalPiS_S_iiiiii_param_7,
	.param .u32 _Z24cudaMultiplyArraysGlobalPiS_S_iiiiii_param_8
)
{
	.reg .pred 	%p<13>;
	.reg .b32 	%r<110>;
	.reg .b64 	%rd<53>;

	ld.param.u64 	%rd7, [_Z24cudaMultiplyArraysGlobalPiS_S_iiiiii_param_0];
	ld.param.u64 	%rd8, [_Z24cudaMultiplyArraysGlobalPiS_S_iiiiii_param_1];
	ld.param.u64 	%rd6, [_Z24cudaMultiplyArraysGlobalPiS_S_iiiiii_param_2];
	ld.param.u32 	%r33, [_Z24cudaMultiplyArraysGlobalPiS_S_iiiiii_param_3];
	ld.param.u32 	%r30, [_Z24cudaMultiplyArraysGlobalPiS_S_iiiiii_param_4];
	ld.param.u32 	%r34, [_Z24cudaMultiplyArraysGlobalPiS_S_iiiiii_param_6];
	ld.param.u32 	%r32, [_Z24cudaMultiplyArraysGlobalPiS_S_iiiiii_param_8];
	cvta.to.global.u64 	%rd1, %rd8;
	cvta.to.global.u64 	%rd2, %rd7;
	mov.u32 	%r35, %tid.x;
	mov.u32 	%r36, %tid.y;
	mov.u32 	%r37, %ctaid.x;
	mov.u32 	%r38, %ctaid.y;
	shl.b32 	%r39, %r38, 4;
	add.s32 	%r1, %r39, %r36;
	shl.b32 	%r40, %r37, 4;
	add.s32 	%r41, %r40, %r35;
	setp.gt.s32 	%p1, %r1, %r33;
	setp.gt.s32 	%p2, %r41, %r34;
	or.pred  	%p3, %p1, %p2;
	@%p3 bra 	$L__BB0_14;
	setp.lt.s32 	%p4, %r30, 1;
	mov.b32 	%r109, 0;
	@%p4 bra 	$L__BB0_13;
	mul.lo.s32 	%r3, %r30, %r1;
	and.b32  	%r4, %r30, 7;
	setp.lt.u32 	%p5, %r30, 8;
	mov.b32 	%r104, 0;
	mov.u32 	%r109, %r104;
	@%p5 bra 	$L__BB0_5;
	and.b32  	%r104, %r30, 2147483640;
	neg.s32 	%r98, %r104;
	shl.b32 	%r7, %r34, 3;
	mul.wide.u32 	%rd9, %r3, 4;
	add.s64 	%rd10, %rd9, %rd2;
	add.s64 	%rd52, %rd10, 16;
	mov.b32 	%r109, 0;
	mul.wide.s32 	%rd13, %r34, 4;
	mov.u32 	%r97, %r41;
$L__BB0_4:
	.pragma "nounroll";
	ld.global.u32 	%r46, [%rd52+-16];
	mul.wide.s32 	%rd11, %r97, 4;
	add.s64 	%rd12, %rd1, %rd11;
	ld.global.u32 	%r47, [%rd12];
	mad.lo.s32 	%r48, %r47, %r46, %r109;
	ld.global.u32 	%r49, [%rd52+-12];
	add.s64 	%rd14, %rd12, %rd13;
	ld.global.u32 	%r50, [%rd14];
	mad.lo.s32 	%r51, %r50, %r49, %r48;
	ld.global.u32 	%r52, [%rd52+-8];
	add.s64 	%rd15, %rd14, %rd13;
	ld.global.u32 	%r53, [%rd15];
	mad.lo.s32 	%r54, %r53, %r52, %r51;
	ld.global.u32 	%r55, [%rd52+-4];
	add.s64 	%rd16, %rd15, %rd13;
	ld.global.u32 	%r56, [%rd16];
	mad.lo.s32 	%r57, %r56, %r55, %r54;
	ld.global.u32 	%r58, [%rd52];
	add.s64 	%rd17, %rd16, %rd13;
	ld.global.u32 	%r59, [%rd17];
	mad.lo.s32 	%r60, %r59, %r58, %r57;
	ld.global.u32 	%r61, [%rd52+4];
	add.s64 	%rd18, %rd17, %rd13;
	ld.global.u32 	%r62, [%rd18];
	mad.lo.s32 	%r63, %r62, %r61, %r60;
	ld.global.u32 	%r64, [%rd52+8];
	add.s64 	%rd19, %rd18, %rd13;
	ld.global.u32 	%r65, [%rd19];
	mad.lo.s32 	%r66, %r65, %r64, %r63;
	ld.global.u32 	%r67, [%rd52+12];
	add.s64 	%rd20, %rd19, %rd13;
	ld.global.u32 	%r68, [%rd20];
	mad.lo.s32 	%r109, %r68, %r67, %r66;
	add.s32 	%r98, %r98, 8;
	add.s32 	%r97, %r97, %r7;
	add.s64 	%rd52, %rd52, 32;
	setp.ne.s32 	%p6, %r98, 0;
	@%p6 bra 	$L__BB0_4;
$L__BB0_5:
	setp.eq.s32 	%p7, %r4, 0;
	@%p7 bra 	$L__BB0_13;
	and.b32  	%r17, %r30, 3;
	setp.lt.u32 	%p8, %r4, 4;
	@%p8 bra 	$L__BB0_8;
	add.s32 	%r70, %r104, %r3;
	mul.wide.u32 	%rd21, %r70, 4;
	add.s64 	%rd22, %rd2, %rd21;
	ld.global.u32 	%r71, [%rd22];
	mad.lo.s32 	%r72, %r104, %r34, %r41;
	mul.wide.s32 	%rd23, %r72, 4;
	add.s64 	%rd24, %rd1, %rd23;
	ld.global.u32 	%r73, [%rd24];
	mad.lo.s32 	%r74, %r73, %r71, %r109;
	cvt.u64.u32 	%rd25, %r3;
	cvt.u64.u32 	%rd26, %r104;
	add.s64 	%rd27, %rd26, %rd25;
	shl.b64 	%rd28, %rd27, 2;
	add.s64 	%rd29, %rd2, %rd28;
	ld.global.u32 	%r75, [%rd29+4];
	mul.wide.s32 	%rd30, %r34, 4;
	add.s64 	%rd31, %rd24, %rd30;
	ld.global.u32 	%r76, [%rd31];
	mad.lo.s32 	%r77, %r76, %r75, %r74;
	ld.global.u32 	%r78, [%rd29+8];
	add.s64 	%rd32, %rd31, %rd30;
	ld.global.u32 	%r79, [%rd32];
	mad.lo.s32 	%r80, %r79, %r78, %r77;
	ld.global.u32 	%r81, [%rd29+12];
	add.s64 	%rd33, %rd32, %rd30;
	ld.global.u32 	%r82, [%rd33];
	mad.lo.s32 	%r109, %r82, %r81, %r80;
	add.s32 	%r104, %r104, 4;
$L__BB0_8:
	setp.eq.s32 	%p9, %r17, 0;
	@%p9 bra 	$L__BB0_13;
	setp.eq.s32 	%p10, %r17, 1;
	@%p10 bra 	$L__BB0_11;
	add.s32 	%r84, %r104, %r3;
	mul.wide.u32 	%rd34, %r84, 4;
	add.s64 	%rd35, %rd2, %rd34;
	ld.global.u32 	%r85, [%rd35];
	mad.lo.s32 	%r86, %r104, %r34, %r41;
	mul.wide.s32 	%rd36, %r86, 4;
	add.s64 	%rd37, %rd1, %rd36;
	ld.global.u32 	%r87, [%rd37];
	mad.lo.s32 	%r88, %r87, %r85, %r109;
	cvt.u64.u32 	%rd38, %r3;
	cvt.u64.u32 	%rd39, %r104;
	add.s64 	%rd40, %rd39, %rd38;
	shl.b64 	%rd41, %rd40, 2;
	add.s64 	%rd42, %rd2, %rd41;
	ld.global.u32 	%r89, [%rd42+4];
	mul.wide.s32 	%rd43, %r34, 4;
	add.s64 	%rd44, %rd37, %rd43;
	ld.global.u32 	%r90, [%rd44];
	mad.lo.s32 	%r109, %r90, %r89, %r88;
	add.s32 	%r104, %r104, 2;
$L__BB0_11:
	and.b32  	%r91, %r30, 1;
	setp.eq.b32 	%p11, %r91, 1;
	not.pred 	%p12, %p11;
	@%p12 bra 	$L__BB0_13;
	add.s32 	%r92, %r104, %r3;
	mul.wide.u32 	%rd45, %r92, 4;
	add.s64 	%rd46, %rd2, %rd45;
	ld.global.u32 	%r93, [%rd46];
	mad.lo.s32 	%r94, %r104, %r34, %r41;
	mul.wide.s32 	%rd47, %r94, 4;
	add.s64 	%rd48, %rd1, %rd47;
	ld.global.u32 	%r95, [%rd48];
	mad.lo.s32 	%r109, %r95, %r93, %r109;
$L__BB0_13:
	mad.lo.s32 	%r96, %r32, %r1, %r41;
	cvta.to.global.u64 	%rd49, %rd6;
	mul.wide.s32 	%rd50, %r96, 4;
	add.s64 	%rd51, %rd49, %rd50;
	st.global.u32 	[%rd51], %r109;
$L__BB0_14:
	ret;

}
	// .globl	_Z24cudaMultiplyArraysSharedPiS_S_iiiiii
.visible .entry _Z24cudaMultiplyArraysSharedPiS_S_iiiiii(
	.param .u64 .ptr .align 1 _Z24cudaMultiplyArraysSharedPiS_S_iiiiii_param_0,
	.param .u64 .ptr .align 1 _Z24cudaMultiplyArraysSharedPiS_S_iiiiii_param_1,
	.param .u64 .ptr .align 1 _Z24cudaMultiplyArraysSharedPiS_S_iiiiii_param_2,
	.param .u32 _Z24cudaMultiplyArraysSharedPiS_S_iiiiii_param_3,
	.param .u32 _Z24cudaMultiplyArraysSharedPiS_S_iiiiii_param_4,
	.param .u32 _Z24cudaMultiplyArraysSharedPiS_S_iiiiii_param_5,
	.param .u32 _Z24cudaMultiplyArraysSharedPiS_S_iiiiii_param_6,
	.param .u32 _Z24cudaMultiplyArraysSharedPiS_S_iiiiii_param_7,
	.param .u32 _Z24cudaMultiplyArraysSharedPiS_S_iiiiii_param_8
)
{
	.reg .pred 	%p<8>;
	.reg .b32 	%r<471>;
	.reg .b64 	%rd<40>;
	// demoted variable
	.shared .align 4 .b8 _ZZ24cudaMultiplyArraysSharedPiS_S_iiiiiiE3sdA[1024];
	// demoted variable
	.shared .align 4 .b8 _ZZ24cudaMultiplyArraysSharedPiS_S_iiiiiiE3sdB[1024];
	ld.param.u32 	%r40, [_Z24cudaMultiplyArraysSharedPiS_S_iiiiii_param_4];
	ld.param.u32 	%r41, [_Z24cudaMultiplyArraysSharedPiS_S_iiiiii_param_6];
	mov.u32 	%r1, %tid.x;
	mov.u32 	%r2, %tid.y;
	mov.u32 	%r3, %ctaid.x;
	mov.u32 	%r4, %ctaid.y;
	shr.s32 	%r43, %r40, 31;
	shr.u32 	%r44, %r43, 28;
	add.s32 	%r45, %r40, %r44;
	shr.s32 	%r5, %r45, 4;
	setp.lt.s32 	%p1, %r40, 16;
	mov.b32 	%r470, 0;
	@%p1 bra 	$L__BB1_9;
	shl.b32 	%r48, %r4, 4;
	add.s32 	%r49, %r48, %r2;
	mad.lo.s32 	%r6, %r40, %r49, %r1;
	shl.b32 	%r50, %r2, 6;
	mov.u32 	%r51, _ZZ24cudaMultiplyArraysSharedPiS_S_iiiiiiE3sdA;
	add.s32 	%r7, %r51, %r50;
	shl.b32 	%r8, %r3, 4;
	add.s32 	%r52, %r5, -1;
	setp.lt.u32 	%p2, %r52, 3;
	mov.b32 	%r468, 0;
	mov.u32 	%r470, %r468;
	@%p2 bra 	$L__BB1_4;
	and.b32  	%r468, %r5, 134217724;
	neg.s32 	%r462, %r468;
	add.s32 	%r55, %r2, 48;
	mad.lo.s32 	%r56, %r41, %r55, %r1;
	add.s32 	%r460, %r56, %r8;
	add.s32 	%r57, %r2, 32;
	mad.lo.s32 	%r58, %r41, %r57, %r1;
	add.s32 	%r459, %r58, %r8;
	add.s32 	%r59, %r2, 16;
	mad.lo.s32 	%r60, %r41, %r59, %r1;
	add.s32 	%r458, %r60, %r8;
	mad.lo.s32 	%r61, %r2, %r41, %r1;
	add.s32 	%r457, %r61, %r8;
	mov.b32 	%r470, 0;
	mov.u32 	%r461, %r6;
$L__BB1_3:
	.pragma "nounroll";
	ld.param.u64 	%rd36, [_Z24cudaMultiplyArraysSharedPiS_S_iiiiii_param_1];
	ld.param.u64 	%rd33, [_Z24cudaMultiplyArraysSharedPiS_S_iiiiii_param_0];
	cvta.to.global.u64 	%rd4, %rd33;
	mul.wide.s32 	%rd5, %r461, 4;
	add.s64 	%rd6, %rd4, %rd5;
	ld.global.u32 	%r62, [%rd6];
	shl.b32 	%r64, %r1, 2;
	add.s32 	%r65, %r7, %r64;
	st.shared.u32 	[%r65], %r62;
	cvta.to.global.u64 	%rd7, %rd36;
	mul.wide.s32 	%rd8, %r457, 4;
	add.s64 	%rd9, %rd7, %rd8;
	ld.global.u32 	%r66, [%rd9];
	mov.u32 	%r68, _ZZ24cudaMultiplyArraysSharedPiS_S_iiiiiiE3sdB;
	add.s32 	%r69, %r68, %r64;
	add.s32 	%r70, %r69, %r50;
	st.shared.u32 	[%r70], %r66;
	bar.sync 	0;
	ld.shared.u32 	%r71, [%r7];
	ld.shared.u32 	%r72, [%r69];
	mad.lo.s32 	%r73, %r72, %r71, %r470;
	ld.shared.u32 	%r74, [%r7+4];
	ld.shared.u32 	%r75, [%r69+64];
	mad.lo.s32 	%r76, %r75, %r74, %r73;
	ld.shared.u32 	%r77, [%r7+8];
	ld.shared.u32 	%r78, [%r69+128];
	mad.lo.s32 	%r79, %r78, %r77, %r76;
	ld.shared.u32 	%r80, [%r7+12];
	ld.shared.u32 	%r81, [%r69+192];
	mad.lo.s32 	%r82, %r81, %r80, %r79;
	ld.shared.u32 	%r83, [%r7+16];
	ld.shared.u32 	%r84, [%r69+256];
	mad.lo.s32 	%r85, %r84, %r83, %r82;
	ld.shared.u32 	%r86, [%r7+20];
	ld.shared.u32 	%r87, [%r69+320];
	mad.lo.s32 	%r88, %r87, %r86, %r85;
	ld.shared.u32 	%r89, [%r7+24];
	ld.shared.u32 	%r90, [%r69+384];
	mad.lo.s32 	%r91, %r90, %r89, %r88;
	ld.shared.u32 	%r92, [%r7+28];
	ld.shared.u32 	%r93, [%r69+448];
	mad.lo.s32 	%r94, %r93, %r92, %r91;
	ld.shared.u32 	%r95, [%r7+32];
	ld.shared.u32 	%r96, [%r69+512];
	mad.lo.s32 	%r97, %r96, %r95, %r94;
	ld.shared.u32 	%r98, [%r7+36];
	ld.shared.u32 	%r99, [%r69+576];
	mad.lo.s32 	%r100, %r99, %r98, %r97;
	ld.shared.u32 	%r101, [%r7+40];
	ld.shared.u32 	%r102, [%r69+640];
	mad.lo.s32 	%r103, %r102, %r101, %r100;
	ld.shared.u32 	%r104, [%r7+44];
	ld.shared.u32 	%r105, [%r69+704];
	mad.lo.s32 	%r106, %r105, %r104, %r103;
	ld.shared.u32 	%r107, [%r7+48];
	ld.shared.u32 	%r108, [%r69+768];
	mad.lo.s32 	%r109, %r108, %r107, %r106;
	ld.shared.u32 	%r110, [%r7+52];
	ld.shared.u32 	%r111, [%r69+832];
	mad.lo.s32 	%r112, %r111, %r110, %r109;
	ld.shared.u32 	%r113, [%r7+56];
	ld.shared.u32 	%r114, [%r69+896];
	mad.lo.s32 	%r115, %r114, %r113, %r112;
	ld.shared.u32 	%r116, [%r7+60];
	ld.shared.u32 	%r117, [%r69+960];
	mad.lo.s32 	%r118, %r117, %r116, %r115;
	bar.sync 	0;
	ld.global.u32 	%r119, [%rd6+64];
	st.shared.u32 	[%r65], %r119;
	mul.wide.s32 	%rd10, %r458, 4;
	add.s64 	%rd11, %rd7, %rd10;
	ld.global.u32 	%r120, [%rd11];
	st.shared.u32 	[%r70], %r120;
	bar.sync 	0;
	ld.shared.u32 	%r121, [%r7];
	ld.shared.u32 	%r122, [%r69];
	mad.lo.s32 	%r123, %r122, %r121, %r118;
	ld.shared.u32 	%r124, [%r7+4];
	ld.shared.u32 	%r125, [%r69+64];
	mad.lo.s32 	%r126, %r125, %r124, %r123;
	ld.shared.u32 	%r127, [%r7+8];
	ld.shared.u32 	%r128, [%r69+128];
	mad.lo.s32 	%r129, %r128, %r127, %r126;
	ld.shared.u32 	%r130, [%r7+12];
	ld.shared.u32 	%r131, [%r69+192];
	mad.lo.s32 	%r132, %r131, %r130, %r129;
	ld.shared.u32 	%r133, [%r7+16];
	ld.shared.u32 	%r134, [%r69+256];
	mad.lo.s32 	%r135, %r134, %r133, %r132;
	ld.shared.u32 	%r136, [%r7+20];
	ld.shared.u32 	%r137, [%r69+320];
	mad.lo.s32 	%r138, %r137, %r136, %r135;
	ld.shared.u32 	%r139, [%r7+24];
	ld.shared.u32 	%r140, [%r69+384];
	mad.lo.s32 	%r141, %r140, %r139, %r138;
	ld.shared.u32 	%r142, [%r7+28];
	ld.shared.u32 	%r143, [%r69+448];
	mad.lo.s32 	%r144, %r143, %r142, %r141;
	ld.shared.u32 	%r145, [%r7+32];
	ld.shared.u32 	%r146, [%r69+512];
	mad.lo.s32 	%r147, %r146, %r145, %r144;
	ld.shared.u32 	%r148, [%r7+36];
	ld.shared.u32 	%r149, [%r69+576];
	mad.lo.s32 	%r150, %r149, %r148, %r147;
	ld.shared.u32 	%r151, [%r7+40];
	ld.shared.u32 	%r152, [%r69+640];
	mad.lo.s32 	%r153, %r152, %r151, %r150;
	ld.shared.u32 	%r154, [%r7+44];
	ld.shared.u32 	%r155, [%r69+704];
	mad.lo.s32 	%r156, %r155, %r154, %r153;
	ld.shared.u32 	%r157, [%r7+48];
	ld.shared.u32 	%r158, [%r69+768];
	mad.lo.s32 	%r159, %r158, %r157, %r156;
	ld.shared.u32 	%r160, [%r7+52];
	ld.shared.u32 	%r161, [%r69+832];
	mad.lo.s32 	%r162, %r161, %r160, %r159;
	ld.shared.u32 	%r163, [%r7+56];
	ld.shared.u32 	%r164, [%r69+896];
	mad.lo.s32 	%r165, %r164, %r163, %r162;
	ld.shared.u32 	%r166, [%r7+60];
	ld.shared.u32 	%r167, [%r69+960];
	mad.lo.s32 	%r168, %r167, %r166, %r165;
	bar.sync 	0;
	ld.global.u32 	%r169, [%rd6+128];
	st.shared.u32 	[%r65], %r169;
	mul.wide.s32 	%rd12, %r459, 4;
	add.s64 	%rd13, %rd7, %rd12;
	ld.global.u32 	%r170, [%rd13];
	st.shared.u32 	[%r70], %r170;
	bar.sync 	0;
	ld.shared.u32 	%r171, [%r7];
	ld.shared.u32 	%r172, [%r69];
	mad.lo.s32 	%r173, %r172, %r171, %r168;
	ld.shared.u32 	%r174, [%r7+4];
	ld.shared.u32 	%r175, [%r69+64];
	mad.lo.s32 	%r176, %r175, %r174, %r173;
	ld.shared.u32 	%r177, [%r7+8];
	ld.shared.u32 	%r178, [%r69+128];
	mad.lo.s32 	%r179, %r178, %r177, %r176;
	ld.shared.u32 	%r180, [%r7+12];
	ld.shared.u32 	%r181, [%r69+192];
	mad.lo.s32 	%r182, %r181, %r180, %r179;
	ld.shared.u32 	%r183, [%r7+16];
	ld.shared.u32 	%r184, [%r69+256];
	mad.lo.s32 	%r185, %r184, %r183, %r182;
	ld.shared.u32 	%r186, [%r7+20];
	ld.shared.u32 	%r187, [%r69+320];
	mad.lo.s32 	%r188, %r187, %r186, %r185;
	ld.shared.u32 	%r189, [%r7+24];
	ld.shared.u32 	%r190, [%r69+384];
	mad.lo.s32 	%r191, %r190, %r189, %r188;
	ld.shared.u32 	%r192, [%r7+28];
	ld.shared.u32 	%r193, [%r69+448];
	mad.lo.s32 	%r194, %r193, %r192, %r191;
	ld.shared.u32 	%r195, [%r7+32];
	ld.shared.u32 	%r196, [%r69+512];
	mad.lo.s32 	%r197, %r196, %r195, %r194;
	ld.shared.u32 	%r198, [%r7+36];
	ld.shared.u32 	%r199, [%r69+576];
	mad.lo.s32 	%r200, %r199, %r198, %r197;
	ld.shared.u32 	%r201, [%r7+40];
	ld.shared.u32 	%r202, [%r69+640];
	mad.lo.s32 	%r203, %r202, %r201, %r200;
	ld.shared.u32 	%r204, [%r7+44];
	ld.shared.u32 	%r205, [%r69+704];
	mad.lo.s32 	%r206, %r205, %r204, %r203;
	ld.shared.u32 	%r207, [%r7+48];
	ld.shared.u32 	%r208, [%r69+768];
	mad.lo.s32 	%r209, %r208, %r207, %r206;
	ld.shared.u32 	%r210, [%r7+52];
	ld.shared.u32 	%r211, [%r69+832];
	mad.lo.s32 	%r212, %r211, %r210, %r209;
	ld.shared.u32 	%r213, [%r7+56];
	ld.shared.u32 	%r214, [%r69+896];
	mad.lo.s32 	%r215, %r214, %r213, %r212;
	ld.shared.u32 	%r216, [%r7+60];
	ld.shared.u32 	%r217, [%r69+960];
	mad.lo.s32 	%r218, %r217, %r216, %r215;
	bar.sync 	0;
	ld.global.u32 	%r219, [%rd6+192];
	st.shared.u32 	[%r65], %r219;
	mul.wide.s32 	%rd14, %r460, 4;
	add.s64 	%rd15, %rd7, %rd14;
	ld.global.u32 	%r220, [%rd15];
	st.shared.u32 	[%r70], %r220;
	bar.sync 	0;
	ld.shared.u32 	%r221, [%r7];
	ld.shared.u32 	%r222, [%r69];
	mad.lo.s32 	%r223, %r222, %r221, %r218;
	ld.shared.u32 	%r224, [%r7+4];
	ld.shared.u32 	%r225, [%r69+64];
	mad.lo.s32 	%r226, %r225, %r224, %r223;
	ld.shared.u32 	%r227, [%r7+8];
	ld.shared.u32 	%r228, [%r69+128];
	mad.lo.s32 	%r229, %r228, %r227, %r226;
	ld.shared.u32 	%r230, [%r7+12];
	ld.shared.u32 	%r231, [%r69+192];
	mad.lo.s32 	%r232, %r231, %r230, %r229;
	ld.shared.u32 	%r233, [%r7+16];
	ld.shared.u32 	%r234, [%r69+256];
	mad.lo.s32 	%r235, %r234, %r233, %r232;
	ld.shared.u32 	%r236, [%r7+20];
	ld.shared.u32 	%r237, [%r69+320];
	mad.lo.s32 	%r238, %r237, %r236, %r235;
	ld.shared.u32 	%r239, [%r7+24];
	ld.shared.u32 	%r240, [%r69+384];
	mad.lo.s32 	%r241, %r240, %r239, %r238;
	ld.shared.u32 	%r242, [%r7+28];
	ld.shared.u32 	%r243, [%r69+448];
	mad.lo.s32 	%r244, %r243, %r242, %r241;
	ld.shared.u32 	%r245, [%r7+32];
	ld.shared.u32 	%r246, [%r69+512];
	mad.lo.s32 	%r247, %r246, %r245, %r244;
	ld.shared.u32 	%r248, [%r7+36];
	ld.shared.u32 	%r249, [%r69+576];
	mad.lo.s32 	%r250, %r249, %r248, %r247;
	ld.shared.u32 	%r251, [%r7+40];
	ld.shared.u32 	%r252, [%r69+640];
	mad.lo.s32 	%r253, %r252, %r251, %r250;
	ld.shared.u32 	%r254, [%r7+44];
	ld.shared.u32 	%r255, [%r69+704];
	mad.lo.s32 	%r256, %r255, %r254, %r253;
	ld.shared.u32 	%r257, [%r7+48];
	ld.shared.u32 	%r258, [%r69+768];
	mad.lo.s32 	%r259, %r258, %r257, %r256;
	ld.shared.u32 	%r260, [%r7+52];
	ld.shared.u32 	%r261, [%r69+832];
	mad.lo.s32 	%r262, %r261, %r260, %r259;
	ld.shared.u32 	%r263, [%r7+56];
	ld.shared.u32 	%r264, [%r69+896];
	mad.lo.s32 	%r265, %r264, %r263, %r262;
	ld.shared.u32 	%r266, [%r7+60];
	ld.shared.u32 	%r267, [%r69+960];
	mad.lo.s32 	%r470, %r267, %r266, %r265;
	bar.sync 	0;
	add.s32 	%r462, %r462, 4;
	add.s32 	%r461, %r461, 64;
	shl.b32 	%r268, %r41, 6;
	add.s32 	%r460, %r460, %r268;
	add.s32 	%r459, %r459, %r268;
	add.s32 	%r458, %r458, %r268;
	add.s32 	%r457, %r457, %r268;
	setp.ne.s32 	%p3, %r462, 0;
	@%p3 bra 	$L__BB1_3;
$L__BB1_4:
	and.b32  	%r32, %r5, 3;
	setp.eq.s32 	%p4, %r32, 0;
	@%p4 bra 	$L__BB1_9;
	setp.eq.s32 	%p5, %r32, 1;
	@%p5 bra 	$L__BB1_7;
	ld.param.u64 	%rd37, [_Z24cudaMultiplyArraysSharedPiS_S_iiiiii_param_1];
	ld.param.u64 	%rd34, [_Z24cudaMultiplyArraysSharedPiS_S_iiiiii_param_0];
	shl.b32 	%r270, %r468, 4;
	add.s32 	%r271, %r6, %r270;
	cvta.to.global.u64 	%rd16, %rd34;
	mul.wide.s32 	%rd17, %r271, 4;
	add.s64 	%rd18, %rd16, %rd17;
	ld.global.u32 	%r272, [%rd18];
	shl.b32 	%r274, %r1, 2;
	add.s32 	%r275, %r7, %r274;
	st.shared.u32 	[%r275], %r272;
	add.s32 	%r276, %r270, %r2;
	add.s32 	%r279, %r8, %r1;
	mad.lo.s32 	%r280, %r276, %r41, %r279;
	cvta.to.global.u64 	%rd19, %rd37;
	mul.wide.s32 	%rd20, %r280, 4;
	add.s64 	%rd21, %rd19, %rd20;
	ld.global.u32 	%r281, [%rd21];
	mov.u32 	%r283, _ZZ24cudaMultiplyArraysSharedPiS_S_iiiiiiE3sdB;
	add.s32 	%r284, %r283, %r274;
	add.s32 	%r285, %r284, %r50;
	st.shared.u32 	[%r285], %r281;
	bar.sync 	0;
	ld.shared.u32 	%r286, [%r7];
	ld.shared.u32 	%r287, [%r284];
	mad.lo.s32 	%r288, %r287, %r286, %r470;
	ld.shared.u32 	%r289, [%r7+4];
	ld.shared.u32 	%r290, [%r284+64];
	mad.lo.s32 	%r291, %r290, %r289, %r288;
	ld.shared.u32 	%r292, [%r7+8];
	ld.shared.u32 	%r293, [%r284+128];
	mad.lo.s32 	%r294, %r293, %r292, %r291;
	ld.shared.u32 	%r295, [%r7+12];
	ld.shared.u32 	%r296, [%r284+192];
	mad.lo.s32 	%r297, %r296, %r295, %r294;
	ld.shared.u32 	%r298, [%r7+16];
	ld.shared.u32 	%r299, [%r284+256];
	mad.lo.s32 	%r300, %r299, %r298, %r297;
	ld.shared.u32 	%r301, [%r7+20];
	ld.shared.u32 	%r302, [%r284+320];
	mad.lo.s32 	%r303, %r302, %r301, %r300;
	ld.shared.u32 	%r304, [%r7+24];
	ld.shared.u32 	%r305, [%r284+384];
	mad.lo.s32 	%r306, %r305, %r304, %r303;
	ld.shared.u32 	%r307, [%r7+28];
	ld.shared.u32 	%r308, [%r284+448];
	mad.lo.s32 	%r309, %r308, %r307, %r306;
	ld.shared.u32 	%r310, [%r7+32];
	ld.shared.u32 	%r311, [%r284+512];
	mad.lo.s32 	%r312, %r311, %r310, %r309;
	ld.shared.u32 	%r313, [%r7+36];
	ld.shared.u32 	%r314, [%r284+576];
	mad.lo.s32 	%r315, %r314, %r313, %r312;
	ld.shared.u32 	%r316, [%r7+40];
	ld.shared.u32 	%r317, [%r284+640];
	mad.lo.s32 	%r318, %r317, %r316, %r315;
	ld.shared.u32 	%r319, [%r7+44];
	ld.shared.u32 	%r320, [%r284+704];
	mad.lo.s32 	%r321, %r320, %r319, %r318;
	ld.shared.u32 	%r322, [%r7+48];
	ld.shared.u32 	%r323, [%r284+768];
	mad.lo.s32 	%r324, %r323, %r322, %r321;
	ld.shared.u32 	%r325, [%r7+52];
	ld.shared.u32 	%r326, [%r284+832];
	mad.lo.s32 	%r327, %r326, %r325, %r324;
	ld.shared.u32 	%r328, [%r7+56];
	ld.shared.u32 	%r329, [%r284+896];
	mad.lo.s32 	%r330, %r329, %r328, %r327;
	ld.shared.u32 	%r331, [%r7+60];
	ld.shared.u32 	%r332, [%r284+960];
	mad.lo.s32 	%r333, %r332, %r331, %r330;
	bar.sync 	0;
	ld.global.u32 	%r334, [%rd18+64];
	st.shared.u32 	[%r275], %r334;
	add.s32 	%r335, %r276, 16;
	mad.lo.s32 	%r336, %r335, %r41, %r279;
	mul.wide.s32 	%rd22, %r336, 4;
	add.s64 	%rd23, %rd19, %rd22;
	ld.global.u32 	%r337, [%rd23];
	st.shared.u32 	[%r285], %r337;
	bar.sync 	0;
	ld.shared.u32 	%r338, [%r7];
	ld.shared.u32 	%r339, [%r284];
	mad.lo.s32 	%r340, %r339, %r338, %r333;
	ld.shared.u32 	%r341, [%r7+4];
	ld.shared.u32 	%r342, [%r284+64];
	mad.lo.s32 	%r343, %r342, %r341, %r340;
	ld.shared.u32 	%r344, [%r7+8];
	ld.shared.u32 	%r345, [%r284+128];
	mad.lo.s32 	%r346, %r345, %r344, %r343;
	ld.shared.u32 	%r347, [%r7+12];
	ld.shared.u32 	%r348, [%r284+192];
	mad.lo.s32 	%r349, %r348, %r347, %r346;
	ld.shared.u32 	%r350, [%r7+16];
	ld.shared.u32 	%r351, [%r284+256];
	mad.lo.s32 	%r352, %r351, %r350, %r349;
	ld.shared.u32 	%r353, [%r7+20];
	ld.shared.u32 	%r354, [%r284+320];
	mad.lo.s32 	%r355, %r354, %r353, %r352;
	ld.shared.u32 	%r356, [%r7+24];
	ld.shared.u32 	%r357, [%r284+384];
	mad.lo.s32 	%r358, %r357, %r356, %r355;
	ld.shared.u32 	%r359, [%r7+28];
	ld.shared.u32 	%r360, [%r284+448];
	mad.lo.s32 	%r361, %r360, %r359, %r358;
	ld.shared.u32 	%r362, [%r7+32];
	ld.shared.u32 	%r363, [%r284+512];
	mad.lo.s32 	%r364, %r363, %r362, %r361;
	ld.shared.u32 	%r365, [%r7+36];
	ld.shared.u32 	%r366, [%r284+576];
	mad.lo.s32 	%r367, %r366, %r365, %r364;
	ld.shared.u32 	%r368, [%r7+40];
	ld.shared.u32 	%r369, [%r284+640];
	mad.lo.s32 	%r370, %r369, %r368, %r367;
	ld.shared.u32 	%r371, [%r7+44];
	ld.shared.u32 	%r372, [%r284+704];
	mad.lo.s32 	%r373, %r372, %r371, %r370;
	ld.shared.u32 	%r374, [%r7+48];
	ld.shared.u32 	%r375, [%r284+768];
	mad.lo.s32 	%r376, %r375, %r374, %r373;
	ld.shared.u32 	%r377, [%r7+52];
	ld.shared.u32 	%r378, [%r284+832];
	mad.lo.s32 	%r379, %r378, %r377, %r376;
	ld.shared.u32 	%r380, [%r7+56];
	ld.shared.u32 	%r381, [%r284+896];
	mad.lo.s32 	%r382, %r381, %r380, %r379;
	ld.shared.u32 	%r383, [%r7+60];
	ld.shared.u32 	%r384, [%r284+960];
	mad.lo.s32 	%r470, %r384, %r383, %r382;
	bar.sync 	0;
	add.s32 	%r468, %r468, 2;
$L__BB1_7:
	and.b32  	%r385, %r5, 1;
	setp.eq.b32 	%p6, %r385, 1;
	not.pred 	%p7, %p6;
	@%p7 bra 	$L__BB1_9;
	ld.param.u64 	%rd38, [_Z24cudaMultiplyArraysSharedPiS_S_iiiiii_param_1];
	ld.param.u64 	%rd35, [_Z24cudaMultiplyArraysSharedPiS_S_iiiiii_param_0];
	shl.b32 	%r386, %r468, 4;
	add.s32 	%r387, %r6, %r386;
	cvta.to.global.u64 	%rd24, %rd35;
	mul.wide.s32 	%rd25, %r387, 4;
	add.s64 	%rd26, %rd24, %rd25;
	ld.global.u32 	%r388, [%rd26];
	shl.b32 	%r390, %r1, 2;
	add.s32 	%r391, %r7, %r390;
	st.shared.u32 	[%r391], %r388;
	add.s32 	%r392, %r386, %r2;
	add.s32 	%r395, %r8, %r1;
	mad.lo.s32 	%r396, %r392, %r41, %r395;
	cvta.to.global.u64 	%rd27, %rd38;
	mul.wide.s32 	%rd28, %r396, 4;
	add.s64 	%rd29, %rd27, %rd28;
	ld.global.u32 	%r397, [%rd29];
	mov.u32 	%r399, _ZZ24cudaMultiplyArraysSharedPiS_S_iiiiiiE3sdB;
	add.s32 	%r400, %r399, %r390;
	add.s32 	%r401, %r400, %r50;
	st.shared.u32 	[%r401], %r397;
	bar.sync 	0;
	ld.shared.u32 	%r402, [%r7];
	ld.shared.u32 	%r403, [%r400];
	mad.lo.s32 	%r404, %r403, %r402, %r470;
	ld.shared.u32 	%r405, [%r7+4];
	ld.shared.u32 	%r406, [%r400+64];
	mad.lo.s32 	%r407, %r406, %r405, %r404;
	ld.shared.u32 	%r408, [%r7+8];
	ld.shared.u32 	%r409, [%r400+128];
	mad.lo.s32 	%r410, %r409, %r408, %r407;
	ld.shared.u32 	%r411, [%r7+12];
	ld.shared.u32 	%r412, [%r400+192];
	mad.lo.s32 	%r413, %r412, %r411, %r410;
	ld.shared.u32 	%r414, [%r7+16];
	ld.shared.u32 	%r415, [%r400+256];
	mad.lo.s32 	%r416, %r415, %r414, %r413;
	ld.shared.u32 	%r417, [%r7+20];
	ld.shared.u32 	%r418, [%r400+320];
	mad.lo.s32 	%r419, %r418, %r417, %r416;
	ld.shared.u32 	%r420, [%r7+24];
	ld.shared.u32 	%r421, [%r400+384];
	mad.lo.s32 	%r422, %r421, %r420, %r419;
	ld.shared.u32 	%r423, [%r7+28];
	ld.shared.u32 	%r424, [%r400+448];
	mad.lo.s32 	%r425, %r424, %r423, %r422;
	ld.shared.u32 	%r426, [%r7+32];
	ld.shared.u32 	%r427, [%r400+512];
	mad.lo.s32 	%r428, %r427, %r426, %r425;
	ld.shared.u32 	%r429, [%r7+36];
	ld.shared.u32 	%r430, [%r400+576];
	mad.lo.s32 	%r431, %r430, %r429, %r428;
	ld.shared.u32 	%r432, [%r7+40];
	ld.shared.u32 	%r433, [%r400+640];
	mad.lo.s32 	%r434, %r433, %r432, %r431;
	ld.shared.u32 	%r435, [%r7+44];
	ld.shared.u32 	%r436, [%r400+704];
	mad.lo.s32 	%r437, %r436, %r435, %r434;
	ld.shared.u32 	%r438, [%r7+48];
	ld.shared.u32 	%r439, [%r400+768];
	mad.lo.s32 	%r440, %r439, %r438, %r437;
	ld.shared.u32 	%r441, [%r7+52];
	ld.shared.u32 	%r442, [%r400+832];
	mad.lo.s32 	%r443, %r442, %r441, %r440;
	ld.shared.u32 	%r444, [%r7+56];
	ld.shared.u32 	%r445, [%r400+896];
	mad.lo.s32 	%r446, %r445, %r444, %r443;
	ld.shared.u32 	%r447, [%r7+60];
	ld.shared.u32 	%r448, [%r400+960];
	mad.lo.s32 	%r470, %r448, %r447, %r446;
	bar.sync 	0;
$L__BB1_9:
	ld.param.u64 	%rd39, [_Z24cudaMultiplyArraysSharedPiS_S_iiiiii_param_2];
	cvta.to.global.u64 	%rd30, %rd39;
	shl.b32 	%r450, %r4, 4;
	add.s32 	%r451, %r450, %r2;
	shl.b32 	%r453, %r3, 4;
	add.s32 	%r455, %r453, %r1;
	mad.lo.s32 	%r456, %r41, %r451, %r455;
	mul.wide.s32 	%rd31, %r456, 4;
	add.s64 	%rd32, %rd30, %rd31;
	st.global.u32 	[%rd32], %r470;
	ret;

}


// ===== COMPILED SASS (sm_100) =====

	.target	sm_100

	.elftype	@"ET_EXEC"


//--------------------- .note.nv.tkinfo           --------------------------
	.section	.note.nv.tkinfo,"",@"SHT_NOTE"
	.sectionflags	@"SHF_NOTE_NV_TKINFO"
	.tkinfo
        /*0018*/ 	.word	0x00000002
        /*0030*/ 	.string	""
        /*0030*/ 	.string	"ptxas"
        /*0030*/ 	.string	"Cuda compilation tools, release 13.0, V13.0.88"
        /*0030*/ 	.string	"Build cuda_13.0.r13.0/compiler.36424714_0"
        /*0030*/ 	.string	"-arch sm_100 -m 64 "



//--------------------- .note.nv.cuinfo           --------------------------
	.section	.note.nv.cuinfo,"",@"SHT_NOTE"
	.sectionflags	@"SHF_NOTE_NV_CUINFO"
        /*0018*/ 	.short	0x0002
        /*001a*/ 	.short	0x0064
        /*001c*/ 	.short	0x0082
	.zero		2


//--------------------- .nv.info                  --------------------------
	.section	.nv.info,"",@"SHT_CUDA_INFO"
	.align	4


	//----- nvinfo : EIATTR_REGCOUNT
	.align		4
        /*0000*/ 	.byte	0x04, 0x2f
        /*0002*/ 	.short	(.L_1 - .L_0)
	.align		4
.L_0:
        /*0004*/ 	.word	index@(_Z24cudaMultiplyArraysGlobalPiS_S_iiiiii)
        /*0008*/ 	.word	0x00000020


	//----- nvinfo : EIATTR_FRAME_SIZE
	.align		4
.L_1:
        /*000c*/ 	.byte	0x04, 0x11
        /*000e*/ 	.short	(.L_3 - .L_2)
	.align		4
.L_2:
        /*0010*/ 	.word	index@(_Z24cudaMultiplyArraysGlobalPiS_S_iiiiii)
        /*0014*/ 	.word	0x00000000


	//----- nvinfo : EIATTR_REGCOUNT
	.align		4
.L_3:
        /*0018*/ 	.byte	0x04, 0x2f
        /*001a*/ 	.short	(.L_5 - .L_4)
	.align		4
.L_4:
        /*001c*/ 	.word	index@(_Z24cudaMultiplyArraysSharedPiS_S_iiiiii)
        /*0020*/ 	.word	0x00000020


	//----- nvinfo : EIATTR_FRAME_SIZE
	.align		4
.L_5:
        /*0024*/ 	.byte	0x04, 0x11
        /*0026*/ 	.short	(.L_7 - .L_6)
	.align		4
.L_6:
        /*0028*/ 	.word	index@(_Z24cudaMultiplyArraysSharedPiS_S_iiiiii)
        /*002c*/ 	.word	0x00000000


	//----- nvinfo : EIATTR_MIN_STACK_SIZE
	.align		4
.L_7:
        /*0030*/ 	.byte	0x04, 0x12
        /*0032*/ 	.short	(.L_9 - .L_8)
	.align		4
.L_8:
        /*0034*/ 	.word	index@(_Z24cudaMultiplyArraysSharedPiS_S_iiiiii)
        /*0038*/ 	.word	0x00000000


	//----- nvinfo : EIATTR_MIN_STACK_SIZE
	.align		4
.L_9:
        /*003c*/ 	.byte	0x04, 0x12
        /*003e*/ 	.short	(.L_11 - .L_10)
	.align		4
.L_10:
        /*0040*/ 	.word	index@(_Z24cudaMultiplyArraysGlobalPiS_S_iiiiii)
        /*0044*/ 	.word	0x00000000
.L_11:


//--------------------- .nv.compat                --------------------------
	.section	.nv.compat,"",@"SHT_CUDA_COMPAT_INFO"
	.align	4
        /*0000*/ 	.byte	0x02, 0x09, 0x00, 0x00, 0x02, 0x02, 0x01, 0x00, 0x02, 0x05, 0x05, 0x00, 0x03, 0x07, 0x01, 0x01
        /*0010*/ 	.byte	0x02, 0x03, 0x00, 0x00, 0x02, 0x06, 0x01, 0x00, 0x04, 0x0b, 0x08, 0x00, 0x09, 0x00, 0x00, 0x00
        /*0020*/ 	.byte	0x00, 0x00, 0x00, 0x00


//--------------------- .nv.info._Z24cudaMultiplyArraysSharedPiS_S_iiiiii --------------------------
	.section	.nv.info._Z24cudaMultiplyArraysSharedPiS_S_iiiiii,"",@"SHT_CUDA_INFO"
	.sectionflags	@""
	.align	4


	//----- nvinfo : EIATTR_CUDA_API_VERSION
	.align		4
        /*0000*/ 	.byte	0x04, 0x37
        /*0002*/ 	.short	(.L_13 - .L_12)
.L_12:
        /*0004*/ 	.word	0x00000082


	//----- nvinfo : EIATTR_KPARAM_INFO
	.align		4
.L_13:
        /*0008*/ 	.byte	0x04, 0x17
        /*000a*/ 	.short	(.L_15 - .L_14)
.L_14:
        /*000c*/ 	.word	0x00000000
        /*0010*/ 	.short	0x0008
        /*0012*/ 	.short	0x002c
        /*0014*/ 	.byte	0x00, 0xf0, 0x11, 0x00


	//----- nvinfo : EIATTR_KPARAM_INFO
	.align		4
.L_15:
        /*0018*/ 	.byte	0x04, 0x17
        /*001a*/ 	.short	(.L_17 - .L_16)
.L_16:
        /*001c*/ 	.word	0x00000000
        /*0020*/ 	.short	0x0007
        /*0022*/ 	.short	0x0028
        /*0024*/ 	.byte	0x00, 0xf0, 0x11, 0x00


	//----- nvinfo : EIATTR_KPARAM_INFO
	.align		4
.L_17:
        /*0028*/ 	.byte	0x04, 0x17
        /*002a*/ 	.short	(.L_19 - .L_18)
.L_18:
        /*002c*/ 	.word	0x00000000
        /*0030*/ 	.short	0x0006
        /*0032*/ 	.short	0x0024
        /*0034*/ 	.byte	0x00, 0xf0, 0x11, 0x00


	//----- nvinfo : EIATTR_KPARAM_INFO
	.align		4
.L_19:
        /*0038*/ 	.byte	0x04, 0x17
        /*003a*/ 	.short	(.L_21 - .L_20)
.L_20:
        /*003c*/ 	.word	0x00000000
        /*0040*/ 	.short	0x0005
        /*0042*/ 	.short	0x0020
        /*0044*/ 	.byte	0x00, 0xf0, 0x11, 0x00


	//----- nvinfo : EIATTR_KPARAM_INFO
	.align		4
.L_21:
        /*0048*/ 	.byte	0x04, 0x17
        /*004a*/ 	.short	(.L_23 - .L_22)
.L_22:
        /*004c*/ 	.word	0x00000000
        /*0050*/ 	.short	0x0004
        /*0052*/ 	.short	0x001c
        /*0054*/ 	.byte	0x00, 0xf0, 0x11, 0x00


	//----- nvinfo : EIATTR_KPARAM_INFO
	.align		4
.L_23:
        /*0058*/ 	.byte	0x04, 0x17
        /*005a*/ 	.short	(.L_25 - .L_24)
.L_24:
        /*005c*/ 	.word	0x00000000
        /*0060*/ 	.short	0x0003
        /*0062*/ 	.short	0x0018
        /*0064*/ 	.byte	0x00, 0xf0, 0x11, 0x00


	//----- nvinfo : EIATTR_KPARAM_INFO
	.align		4
.L_25:
        /*0068*/ 	.byte	0x04, 0x17
        /*006a*/ 	.short	(.L_27 - .L_26)
.L_26:
        /*006c*/ 	.word	0x00000000
        /*0070*/ 	.short	0x0002
        /*0072*/ 	.short	0x0010
        /*0074*/ 	.byte	0x00, 0xf5, 0x21, 0x00


	//----- nvinfo : EIATTR_KPARAM_INFO
	.align		4
.L_27:
        /*0078*/ 	.byte	0x04, 0x17
        /*007a*/ 	.short	(.L_29 - .L_28)
.L_28:
        /*007c*/ 	.word	0x00000000
        /*0080*/ 	.short	0x0001
        /*0082*/ 	.short	0x0008
        /*0084*/ 	.byte	0x00, 0xf5, 0x21, 0x00


	//----- nvinfo : EIATTR_KPARAM_INFO
	.align		4
.L_29:
        /*0088*/ 	.byte	0x04, 0x17
        /*008a*/ 	.short	(.L_31 - .L_30)
.L_30:
        /*008c*/ 	.word	0x00000000
        /*0090*/ 	.short	0x0000
        /*0092*/ 	.short	0x0000
        /*0094*/ 	.byte	0x00, 0xf5, 0x21, 0x00


	//----- nvinfo : EIATTR_SPARSE_MMA_MASK
	.align		4
.L_31:
        /*0098*/ 	.byte	0x03, 0x50
        /*009a*/ 	.short	0x0000


	//----- nvinfo : EIATTR_MAXREG_COUNT
	.align		4
        /*009c*/ 	.byte	0x03, 0x1b
        /*009e*/ 	.short	0x00ff


	//----- nvinfo : EIATTR_NUM_BARRIERS
	.align		4
        /*00a0*/ 	.byte	0x02, 0x4c
        /*00a2*/ 	.byte	0x01
	.zero		1


	//----- nvinfo : EIATTR_MERCURY_ISA_VERSION
	.align		4
        /*00a4*/ 	.byte	0x03, 0x5f
        /*00a6*/ 	.short	0x0101


	//----- nvinfo : EIATTR_VRC_CTA_INIT_COUNT
	.align		4
        /*00a8*/ 	.byte	0x02, 0x4a
	.zero		1
	.zero		1


	//----- nvinfo : EIATTR_EXIT_INSTR_OFFSETS
	.align		4
        /*00ac*/ 	.byte	0x04, 0x1c
        /*00ae*/ 	.short	(.L_33 - .L_32)


	//   ....[0]....
.L_32:
        /*00b0*/ 	.word	0x00001910


	//----- nvinfo : EIATTR_CBANK_PARAM_SIZE
	.align		4
.L_33:
        /*00b4*/ 	.byte	0x03, 0x19
        /*00b6*/ 	.short	0x0030


	//----- nvinfo : EIATTR_PARAM_CBANK
	.align		4
        /*00b8*/ 	.byte	0x04, 0x0a
        /*00ba*/ 	.short	(.L_35 - .L_34)
	.align		4
.L_34:
        /*00bc*/ 	.word	index@(.nv.constant0._Z24cudaMultiplyArraysSharedPiS_S_iiiiii)
        /*00c0*/ 	.short	0x0380
        /*00c2*/ 	.short	0x0030


	//----- nvinfo : EIATTR_SW_WAR
	.align		4
.L_35:
        /*00c4*/ 	.byte	0x04, 0x36
        /*00c6*/ 	.short	(.L_37 - .L_36)
.L_36:
        /*00c8*/ 	.word	0x00000008
.L_37:


//--------------------- .nv.info._Z24cudaMultiplyArraysGlobalPiS_S_iiiiii --------------------------
	.section	.nv.info._Z24cudaMultiplyArraysGlobalPiS_S_iiiiii,"",@"SHT_CUDA_INFO"
	.sectionflags	@""
	.align	4


	//----- nvinfo : EIATTR_CUDA_API_VERSION
	.align		4
        /*0000*/ 	.byte	0x04, 0x37
        /*0002*/ 	.short	(.L_39 - .L_38)
.L_38:
        /*0004*/ 	.word	0x00000082


	//----- nvinfo : EIATTR_KPARAM_INFO
	.align		4
.L_39:
        /*0008*/ 	.byte	0x04, 0x17
        /*000a*/ 	.short	(.L_41 - .L_40)
.L_40:
        /*000c*/ 	.word	0x00000000
        /*0010*/ 	.short	0x0008
        /*0012*/ 	.short	0x002c
        /*0014*/ 	.byte	0x00, 0xf0, 0x11, 0x00


	//----- nvinfo : EIATTR_KPARAM_INFO
	.align		4
.L_41:
        /*0018*/ 	.byte	0x04, 0x17
        /*001a*/ 	.short	(.L_43 - .L_42)
.L_42:
        /*001c*/ 	.word	0x00000000
        /*0020*/ 	.short	0x0007
        /*0022*/ 	.short	0x0028
        /*0024*/ 	.byte	0x00, 0xf0, 0x11, 0x00


	//----- nvinfo : EIATTR_KPARAM_INFO
	.align		4
.L_43:
        /*0028*/ 	.byte	0x04, 0x17
        /*002a*/ 	.short	(.L_45 - .L_44)
.L_44:
        /*002c*/ 	.word	0x00000000
        /*0030*/ 	.short	0x0006
        /*0032*/ 	.short	0x0024
        /*0034*/ 	.byte	0x00, 0xf0, 0x11, 0x00


	//----- nvinfo : EIATTR_KPARAM_INFO
	.align		4
.L_45:
        /*0038*/ 	.byte	0x04, 0x17
        /*003a*/ 	.short	(.L_47 - .L_46)
.L_46:
        /*003c*/ 	.word	0x00000000
        /*0040*/ 	.short	0x0005
        /*0042*/ 	.short	0x0020
        /*0044*/ 	.byte	0x00, 0xf0, 0x11, 0x00


	//----- nvinfo : EIATTR_KPARAM_INFO
	.align		4
.L_47:
        /*0048*/ 	.byte	0x04, 0x17
        /*004a*/ 	.short	(.L_49 - .L_48)
.L_48:
        /*004c*/ 	.word	0x00000000
        /*0050*/ 	.short	0x0004
        /*0052*/ 	.short	0x001c
        /*0054*/ 	.byte	0x00, 0xf0, 0x11, 0x00


	//----- nvinfo : EIATTR_KPARAM_INFO
	.align		4
.L_49:
        /*0058*/ 	.byte	0x04, 0x17
        /*005a*/ 	.short	(.L_51 - .L_50)
.L_50:
        /*005c*/ 	.word	0x00000000
        /*0060*/ 	.short	0x0003
        /*0062*/ 	.short	0x0018
        /*0064*/ 	.byte	0x00, 0xf0, 0x11, 0x00


	//----- nvinfo : EIATTR_KPARAM_INFO
	.align		4
.L_51:
        /*0068*/ 	.byte	0x04, 0x17
        /*006a*/ 	.short	(.L_53 - .L_52)
.L_52:
        /*006c*/ 	.word	0x00000000
        /*0070*/ 	.short	0x0002
        /*0072*/ 	.short	0x0010
        /*0074*/ 	.byte	0x00, 0xf5, 0x21, 0x00


	//----- nvinfo : EIATTR_KPARAM_INFO
	.align		4
.L_53:
        /*0078*/ 	.byte	0x04, 0x17
        /*007a*/ 	.short	(.L_55 - .L_54)
.L_54:
        /*007c*/ 	.word	0x00000000
        /*0080*/ 	.short	0x0001
        /*0082*/ 	.short	0x0008
        /*0084*/ 	.byte	0x00, 0xf5, 0x21, 0x00


	//----- nvinfo : EIATTR_KPARAM_INFO
	.align		4
.L_55:
        /*0088*/ 	.byte	0x04, 0x17
        /*008a*/ 	.short	(.L_57 - .L_56)
.L_56:
        /*008c*/ 	.word	0x00000000
        /*0090*/ 	.short	0x0000
        /*0092*/ 	.short	0x0000
        /*0094*/ 	.byte	0x00, 0xf5, 0x21, 0x00


	//----- nvinfo : EIATTR_SPARSE_MMA_MASK
	.align		4
.L_57:
        /*0098*/ 	.byte	0x03, 0x50
        /*009a*/ 	.short	0x0000


	//----- nvinfo : EIATTR_MAXREG_COUNT
	.align		4
        /*009c*/ 	.byte	0x03, 0x1b
        /*009e*/ 	.short	0x00ff


	//----- nvinfo : EIATTR_MERCURY_ISA_VERSION
	.align		4
        /*00a0*/ 	.byte	0x03, 0x5f
        /*00a2*/ 	.short	0x0101


	//----- nvinfo : EIATTR_VRC_CTA_INIT_COUNT
	.align		4
        /*00a4*/ 	.byte	0x02, 0x4a
	.zero		1
	.zero		1


	//----- nvinfo : EIATTR_EXIT_INSTR_OFFSETS
	.align		4
        /*00a8*/ 	.byte	0x04, 0x1c
        /*00aa*/ 	.short	(.L_59 - .L_58)


	//   ....[0]....
.L_58:
        /*00ac*/ 	.word	0x000000b0


	//   ....[1]....
        /*00b0*/ 	.word	0x000008d0


	//----- nvinfo : EIATTR_CBANK_PARAM_SIZE
	.align		4
.L_59:
        /*00b4*/ 	.byte	0x03, 0x19
        /*00b6*/ 	.short	0x0030


	//----- nvinfo : EIATTR_PARAM_CBANK
	.align		4
        /*00b8*/ 	.byte	0x04, 0x0a
        /*00ba*/ 	.short	(.L_61 - .L_60)
	.align		4
.L_60:
        /*00bc*/ 	.word	index@(.nv.constant0._Z24cudaMultiplyArraysGlobalPiS_S_iiiiii)
        /*00c0*/ 	.short	0x0380
        /*00c2*/ 	.short	0x0030


	//----- nvinfo : EIATTR_SW_WAR
	.align		4
.L_61:
        /*00c4*/ 	.byte	0x04, 0x36
        /*00c6*/ 	.short	(.L_63 - .L_62)
.L_62:
        /*00c8*/ 	.word	0x00000008
.L_63:


//--------------------- .nv.callgraph             --------------------------
	.section	.nv.callgraph,"",@"SHT_CUDA_CALLGRAPH"
	.align	4
	.sectionentsize	8
	.align		4
        /*0000*/ 	.word	0x00000000
	.align		4
        /*0004*/ 	.word	0xffffffff
	.align		4
        /*0008*/ 	.word	0x00000000
	.align		4
        /*000c*/ 	.word	0xfffffffe
	.align		4
        /*0010*/ 	.word	0x00000000
	.align		4
        /*0014*/ 	.word	0xfffffffd
	.align		4
        /*0018*/ 	.word	0x00000000
	.align		4
        /*001c*/ 	.word	0xfffffffc


//--------------------- .text._Z24cudaMultiplyArraysSharedPiS_S_iiiiii --------------------------
	.section	.text._Z24cudaMultiplyArraysSharedPiS_S_iiiiii,"ax",@progbits
	.align	128
        .global         _Z24cudaMultiplyArraysSharedPiS_S_iiiiii
        .type           _Z24cudaMultiplyArraysSharedPiS_S_iiiiii,@function
        .size           _Z24cudaMultiplyArraysSharedPiS_S_iiiiii,(.L_x_10 - _Z24cudaMultiplyArraysSharedPiS_S_iiiiii)
        .other          _Z24cudaMultiplyArraysSharedPiS_S_iiiiii,@"STO_CUDA_ENTRY STV_DEFAULT"
_Z24cudaMultiplyArraysSharedPiS_S_iiiiii:
.text._Z24cudaMultiplyArraysSharedPiS_S_iiiiii:
[----:B------:R-:W-:Y:S01]  /*0000*/  LDC R1, c[0x0][0x37c] ;  /* 0x0000df00ff017b82 */ /* 0x000fe20000000800 */
[----:B------:R-:W0:Y:S01]  /*0010*/  LDCU UR9, c[0x0][0x39c] ;  /* 0x00007380ff0977ac */ /* 0x000e220008000800 */
[----:B------:R-:W1:Y:S01]  /*0020*/  S2R R17, SR_TID.X ;  /* 0x0000000000117919 */ /* 0x000e620000002100 */
[----:B------:R-:W-:Y:S01]  /*0030*/  HFMA2 R22, -RZ, RZ, 0, 0 ;  /* 0x00000000ff167431 */ /* 0x000fe200000001ff */
[----:B------:R-:W2:Y:S01]  /*0040*/  LDCU.64 UR12, c[0x0][0x358] ;  /* 0x00006b00ff0c77ac */ /* 0x000ea20008000a00 */
[----:B------:R-:W3:Y:S01]  /*0050*/  S2R R0, SR_TID.Y ;  /* 0x0000000000007919 */ /* 0x000ee20000002200 */
[----:B------:R-:W4:Y:S01]  /*0060*/  S2R R2, SR_CTAID.X ;  /* 0x0000000000027919 */ /* 0x000f220000002500 */
[----:B------:R-:W1:Y:S01]  /*0070*/  S2R R3, SR_CTAID.Y ;  /* 0x0000000000037919 */ /* 0x000e620000002600 */
[----:B0-----:R-:W-:Y:S02]  /*0080*/  UISETP.GE.AND UP0, UPT, UR9, 0x10, UPT ;  /* 0x000000100900788c */ /* 0x001fe4000bf06270 */
[----:B------:R-:W-:-:S04]  /*0090*/  USHF.R.S32.HI UR4, URZ, 0x1f, UR9 ;  /* 0x0000001fff047899 */ /* 0x000fc80008011409 */
[----:B------:R-:W-:-:S03]  /*00a0*/  ULEA.HI UR4, UR4, UR9, URZ, 0x4 ;  /* 0x0000000904047291 */ /* 0x000fc6000f8f20ff */
[----:B--2---:R-:W-:Y:S09]  /*00b0*/  BRA.U !UP0, `(.L_x_0) ;  /* 0x0000001508f87547 */ /* 0x004ff2000b800000 */
[----:B------:R-:W0:Y:S01]  /*00c0*/  S2UR UR7, SR_CgaCtaId ;  /* 0x00000000000779c3 */ /* 0x000e220000008800 */
[----:B------:R-:W-:Y:S01]  /*00d0*/  USHF.R.S32.HI UR4, URZ, 0x4, UR4 ;  /* 0x00000004ff047899 */ /* 0x000fe20008011404 */
[----:B-1-3--:R-:W-:Y:S01]  /*00e0*/  LEA R18, R3, R0, 0x4 ;  /* 0x0000000003127211 */ /* 0x00afe200078e20ff */
[----:B------:R-:W-:Y:S01]  /*00f0*/  UMOV UR5, 0x400 ;  /* 0x0000040000057882 */ /* 0x000fe20000000000 */
[----:B------:R-:W-:Y:S01]  /*0100*/  MOV R19, RZ ;  /* 0x000000ff00137202 */ /* 0x000fe20000000f00 */
[----:B------:R-:W-:Y:S01]  /*0110*/  UIADD3 UR8, UPT, UPT, UR4, -0x1, URZ ;  /* 0xffffffff04087890 */ /* 0x000fe2000fffe0ff */
[----:B------:R-:W-:Y:S01]  /*0120*/  MOV R22, RZ ;  /* 0x000000ff00167202 */ /* 0x000fe20000000f00 */
[----:B------:R-:W-:Y:S01]  /*0130*/  IMAD R18, R18, UR9, R17 ;  /* 0x0000000912127c24 */ /* 0x000fe2000f8e0211 */
[----:B------:R-:W-:Y:S02]  /*0140*/  ULOP3.LUT UP0, UR10, UR4, 0x3, URZ, 0xc0, !UPT ;  /* 0x00000003040a7892 */ /* 0x000fe4000f80c0ff */
[----:B------:R-:W-:-:S02]  /*0150*/  UISETP.GE.U32.AND UP1, UPT, UR8, 0x3, UPT ;  /* 0x000000030800788c */ /* 0x000fc4000bf26070 */
[----:B0-----:R-:W-:-:S06]  /*0160*/  ULEA UR6, UR7, UR5, 0x18 ;  /* 0x0000000507067291 */ /* 0x001fcc000f8ec0ff */
[----:B------:R-:W-:Y:S01]  /*0170*/  LEA R16, R0, UR6, 0x6 ;  /* 0x0000000600107c11 */ /* 0x000fe2000f8e30ff */
[----:B------:R-:W-:Y:S06]  /*0180*/  BRA.U !UP1, `(.L_x_1) ;  /* 0x0000000d09347547 */ /* 0x000fec000b800000 */
[----:B------:R-:W0:Y:S01]  /*0190*/  LDC R12, c[0x0][0x3a4] ;  /* 0x0000e900ff0c7b82 */ /* 0x000e220000000800 */
[----:B------:R-:W-:Y:S01]  /*01a0*/  UIADD3 UR6, UPT, UPT, UR5, 0x400, URZ ;  /* 0x0000040005067890 */ /* 0x000fe2000fffe0ff */
[C---:B------:R-:W-:Y:S01]  /*01b0*/  IADD3 R4, PT, PT, R0.reuse, 0x30, RZ ;  /* 0x0000003000047810 */ /* 0x040fe20007ffe0ff */
[----:B------:R-:W-:Y:S01]  /*01c0*/  ULOP3.LUT UR8, UR4, 0x7fffffc, URZ, 0xc0, !UPT ;  /* 0x07fffffc04087892 */ /* 0x000fe2000f8ec0ff */
[C---:B------:R-:W-:Y:S01]  /*01d0*/  IADD3 R5, PT, PT, R0.reuse, 0x20, RZ ;  /* 0x0000002000057810 */ /* 0x040fe20007ffe0ff */
[----:B------:R-:W-:Y:S01]  /*01e0*/  ULEA UR6, UR7, UR6, 0x18 ;  /* 0x0000000607067291 */ /* 0x000fe2000f8ec0ff */
[----:B------:R-:W-:Y:S01]  /*01f0*/  IADD3 R6, PT, PT, R0, 0x10, RZ ;  /* 0x0000001000067810 */ /* 0x000fe20007ffe0ff */
[----:B------:R-:W-:Y:S01]  /*0200*/  UIADD3 UR9, UPT, UPT, -UR8, URZ, URZ ;  /* 0x000000ff08097290 */ /* 0x000fe2000fffe1ff */
[----:B------:R-:W-:Y:S02]  /*0210*/  MOV R22, RZ ;  /* 0x000000ff00167202 */ /* 0x000fe40000000f00 */
[----:B------:R-:W-:-:S02]  /*0220*/  MOV R20, R18 ;  /* 0x0000001200147202 */ /* 0x000fc40000000f00 */
[C---:B------:R-:W-:Y:S02]  /*0230*/  LEA R15, R17.reuse, UR6, 0x2 ;  /* 0x00000006110f7c11 */ /* 0x040fe4000f8e10ff */
[----:B------:R-:W-:Y:S02]  /*0240*/  LEA R14, R17, R16, 0x2 ;  /* 0x00000010110e7211 */ /* 0x000fe400078e10ff */
[----:B------:R-:W-:Y:S02]  /*0250*/  MOV R19, UR8 ;  /* 0x0000000800137c02 */ /* 0x000fe40008000f00 */
[----:B------:R-:W-:Y:S01]  /*0260*/  LEA R13, R0, R15, 0x6 ;  /* 0x0000000f000d7211 */ /* 0x000fe200078e30ff */
[-CC-:B0-----:R-:W-:Y:S02]  /*0270*/  IMAD R27, R4, R12.reuse, R17.reuse ;  /* 0x0000000c041b7224 */ /* 0x181fe400078e0211 */
[-CC-:B------:R-:W-:Y:S02]  /*0280*/  IMAD R5, R5, R12.reuse, R17.reuse ;  /* 0x0000000c05057224 */ /* 0x180fe400078e0211 */
[-CC-:B------:R-:W-:Y:S01]  /*0290*/  IMAD R23, R6, R12.reuse, R17.reuse ;  /* 0x0000000c06177224 */ /* 0x180fe200078e0211 */
[----:B----4-:R-:W-:Y:S01]  /*02a0*/  LEA R27, R2, R27, 0x4 ;  /* 0x0000001b021b7211 */ /* 0x010fe200078e20ff */
[----:B------:R-:W-:Y:S01]  /*02b0*/  IMAD R21, R0, R12, R17 ;  /* 0x0000000c00157224 */ /* 0x000fe200078e0211 */
[----:B------:R-:W-:-:S02]  /*02c0*/  LEA R25, R2, R5, 0x4 ;  /* 0x0000000502197211 */ /* 0x000fc400078e20ff */
[C---:B------:R-:W-:Y:S02]  /*02d0*/  LEA R23, R2.reuse, R23, 0x4 ;  /* 0x0000001702177211 */ /* 0x040fe400078e20ff */
[----:B------:R-:W-:-:S07]  /*02e0*/  LEA R21, R2, R21, 0x4 ;  /* 0x0000001502157211 */ /* 0x000fce00078e20ff */
.L_x_2:
[----:B------:R-:W0:Y:S08]  /*02f0*/  LDC.64 R28, c[0x0][0x380] ;  /* 0x0000e000ff1c7b82 */ /* 0x000e300000000a00 */
[----:B------:R-:W1:Y:S01]  /*0300*/  LDC.64 R8, c[0x0][0x388] ;  /* 0x0000e200ff087b82 */ /* 0x000e620000000a00 */
[----:B0-----:R-:W-:-:S05]  /*0310*/  IMAD.WIDE R28, R20, 0x4, R28 ;  /* 0x00000004141c7825 */ /* 0x001fca00078e021c */
[----:B------:R-:W2:Y:S01]  /*0320*/  LDG.E R24, desc[UR12][R28.64] ;  /* 0x0000000c1c187981 */ /* 0x000ea2000c1e1900 */
[----:B-1----:R-:W-:-:S06]  /*0330*/  IMAD.WIDE R10, R21, 0x4, R8 ;  /* 0x00000004150a7825 */ /* 0x002fcc00078e0208 */
[----:B------:R-:W3:Y:S04]  /*0340*/  LDG.E R10, desc[UR12][R10.64] ;  /* 0x0000000c0a0a7981 */ /* 0x000ee8000c1e1900 */
[----:B--2---:R-:W-:Y:S04]  /*0350*/  STS [R14], R24 ;  /* 0x000000180e007388 */ /* 0x004fe80000000800 */
[----:B---3--:R-:W-:Y:S01]  /*0360*/  STS [R13], R10 ;  /* 0x0000000a0d007388 */ /* 0x008fe20000000800 */
[----:B------:R-:W-:Y:S06]  /*0370*/  BAR.SYNC.DEFER_BLOCKING 0x0 ;  /* 0x0000000000007b1d */ /* 0x000fec0000010000 */
[----:B------:R-:W-:Y:S04]  /*0380*/  LDS R26, [R15] ;  /* 0x000000000f1a7984 */ /* 0x000fe80000000800 */
[----:B------:R-:W0:Y:S04]  /*0390*/  LDS.128 R4, [R16] ;  /* 0x0000000010047984 */ /* 0x000e280000000c00 */
[----:B------:R-:W-:Y:S04]  /*03a0*/  LDS R24, [R15+0x100] ;  /* 0x000100000f187984 */ /* 0x000fe80000000800 */
[----:B------:R-:W-:Y:S01]  /*03b0*/  LDS R10, [R15+0x140] ;  /* 0x000140000f0a7984 */ /* 0x000fe20000000800 */
[----:B0-----:R-:W-:-:S03]  /*03c0*/  IMAD R4, R4, R26, R22 ;  /* 0x0000001a04047224 */ /* 0x001fc600078e0216 */
[----:B------:R-:W0:Y:S02]  /*03d0*/  LDS R22, [R15+0x40] ;  /* 0x000040000f167984 */ /* 0x000e240000000800 */
[----:B0-----:R-:W-:Y:S02]  /*03e0*/  IMAD R5, R22, R5, R4 ;  /* 0x0000000516057224 */ /* 0x001fe400078e0204 */
[----:B------:R-:W0:Y:S04]  /*03f0*/  LDS R4, [R15+0x80] ;  /* 0x000080000f047984 */ /* 0x000e280000000800 */
[----:B------:R-:W1:Y:S01]  /*0400*/  LDS R22, [R15+0xc0] ;  /* 0x0000c0000f167984 */ /* 0x000e620000000800 */
[----:B0-----:R-:W-:-:S04]  /*0410*/  IMAD R4, R4, R6, R5 ;  /* 0x0000000604047224 */ /* 0x001fc800078e0205 */
[----:B-1----:R-:W-:Y:S02]  /*0420*/  IMAD R11, R22, R7, R4 ;  /* 0x00000007160b7224 */ /* 0x002fe400078e0204 */
[----:B------:R-:W0:Y:S04]  /*0430*/  LDS.128 R4, [R16+0x10] ;  /* 0x0000100010047984 */ /* 0x000e280000000c00 */
[----:B------:R-:W-:Y:S01]  /*0440*/  LDS R22, [R15+0x200] ;  /* 0x000200000f167984 */ /* 0x000fe20000000800 */
[----:B0-----:R-:W-:-:S04]  /*0450*/  IMAD R4, R4, R24, R11 ;  /* 0x0000001804047224 */ /* 0x001fc800078e020b */
[----:B------:R-:W-:Y:S02]  /*0460*/  IMAD R5, R10, R5, R4 ;  /* 0x000000050a057224 */ /* 0x000fe400078e0204 */
[----:B------:R-:W0:Y:S04]  /*0470*/  LDS R4, [R15+0x180] ;  /* 0x000180000f047984 */ /* 0x000e280000000800 */
[----:B------:R-:W1:Y:S01]  /*0480*/  LDS R10, [R15+0x1c0] ;  /* 0x0001c0000f0a7984 */ /* 0x000e620000000800 */
[----:B0-----:R-:W-:-:S04]  /*0490*/  IMAD R4, R4, R6, R5 ;  /* 0x0000000604047224 */ /* 0x001fc800078e0205 */
[----:B-1----:R-:W-:Y:S02]  /*04a0*/  IMAD R11, R10, R7, R4 ;  /* 0x000000070a0b7224 */ /* 0x002fe400078e0204 */
[----:B------:R-:W0:Y:S04]  /*04b0*/  LDS.128 R4, [R16+0x20] ;  /* 0x0000200010047984 */ /* 0x000e280000000c00 */
[----:B------:R-:W1:Y:S01]  /*04c0*/  LDS R10, [R15+0x240] ;  /* 0x000240000f0a7984 */ /* 0x000e620000000800 */
[----:B0-----:R-:W-:-:S03]  /*04d0*/  IMAD R4, R4, R22, R11 ;  /* 0x0000001604047224 */ /* 0x001fc600078e020b */
[----:B------:R-:W-:Y:S01]  /*04e0*/  LDS R22, [R15+0x300] ;  /* 0x000300000f167984 */ /* 0x000fe20000000800 */
[----:B-1----:R-:W-:-:S03]  /*04f0*/  IMAD R5, R10, R5, R4 ;  /* 0x000000050a057224 */ /* 0x002fc600078e0204 */
[----:B------:R-:W0:Y:S04]  /*0500*/  LDS R4, [R15+0x280] ;  /* 0x000280000f047984 */ /* 0x000e280000000800 */
[----:B------:R-:W1:Y:S01]  /*0510*/  LDS R10, [R15+0x2c0] ;  /* 0x0002c0000f0a7984 */ /* 0x000e620000000800 */
[----:B0-----:R-:W-:-:S04]  /*0520*/  IMAD R4, R4, R6, R5 ;  /* 0x0000000604047224 */ /* 0x001fc800078e0205 */
[----:B-1----:R-:W-:Y:S02]  /*0530*/  IMAD R11, R10, R7, R4 ;  /* 0x000000070a0b7224 */ /* 0x002fe400078e0204 */
[----:B------:R-:W0:Y:S04]  /*0540*/  LDS.128 R4, [R16+0x30] ;  /* 0x0000300010047984 */ /* 0x000e280000000c00 */
[----:B------:R-:W1:Y:S01]  /*0550*/  LDS R10, [R15+0x340] ;  /* 0x000340000f0a7984 */ /* 0x000e620000000800 */
[----:B0-----:R-:W-:-:S03]  /*0560*/  IMAD R4, R4, R22, R11 ;  /* 0x0000001604047224 */ /* 0x001fc600078e020b */
[----:B------:R-:W0:Y:S01]  /*0570*/  LDS R11, [R15+0x380] ;  /* 0x000380000f0b7984 */ /* 0x000e220000000800 */
[----:B-1----:R-:W-:-:S03]  /*0580*/  IMAD R5, R10, R5, R4 ;  /* 0x000000050a057224 */ /* 0x002fc600078e0204 */
[----:B------:R-:W1:Y:S01]  /*0590*/  LDS R4, [R15+0x3c0] ;  /* 0x0003c0000f047984 */ /* 0x000e620000000800 */
[----:B------:R-:W-:Y:S06]  /*05a0*/  BAR.SYNC.DEFER_BLOCKING 0x0 ;  /* 0x0000000000007b1d */ /* 0x000fec0000010000 */
[----:B------:R-:W2:Y:S01]  /*05b0*/  LDG.E R24, desc[UR12][R28.64+0x40] ;  /* 0x0000400c1c187981 */ /* 0x000ea2000c1e1900 */
[----:B0-----:R-:W-:Y:S02]  /*05c0*/  IMAD R6, R11, R6, R5 ;  /* 0x000000060b067224 */ /* 0x001fe400078e0205 */
[----:B------:R-:W-:-:S06]  /*05d0*/  IMAD.WIDE R10, R23, 0x4, R8 ;  /* 0x00000004170a7825 */ /* 0x000fcc00078e0208 */
[----:B------:R-:W3:Y:S01]  /*05e0*/  LDG.E R10, desc[UR12][R10.64] ;  /* 0x0000000c0a0a7981 */ /* 0x000ee2000c1e1900 */
[----:B-1----:R-:W-:-:S03]  /*05f0*/  IMAD R22, R4, R7, R6 ;  /* 0x0000000704167224 */ /* 0x002fc600078e0206 */
        /* <DEDUP_REMOVED lines=11> */
[----:B------:R-:W-:Y:S01]  /*06b0*/  LDS R22, [R15+0x200] ;  /* 0x000200000f167984 */ /* 0x000fe20000000800 */
[----:B0-----:R-:W-:-:S04]  /*06c0*/  IMAD R4, R4, R6, R5 ;  /* 0x0000000604047224 */ /* 0x001fc800078e0205 */
[----:B------:R-:W-:Y:S02]  /*06d0*/  IMAD R11, R11, R7, R4 ;  /* 0x000000070b0b7224 */ /* 0x000fe400078e0204 */
[----:B------:R-:W0:Y:S02]  /*06e0*/  LDS.128 R4, [R16+0x10] ;  /* 0x0000100010047984 */ /* 0x000e240000000c00 */
[----:B0-----:R-:W-:Y:S02]  /*06f0*/  IMAD R4, R4, R10, R11 ;  /* 0x0000000a04047224 */ /* 0x001fe400078e020b */
[----:B------:R-:W0:Y:S02]  /*0700*/  LDS R10, [R15+0x140] ;  /* 0x000140000f0a7984 */ /* 0x000e240000000800 */
[----:B0-----:R-:W-:Y:S02]  /*0710*/  IMAD R5, R10, R5, R4 ;  /* 0x000000050a057224 */ /* 0x001fe400078e0204 */
        /* <DEDUP_REMOVED lines=56> */
[----:B------:R-:W0:Y:S02]  /*0aa0*/  LDS.128 R4, [R16+0x30] ;  /* 0x0000300010047984 */ /* 0x000e240000000c00 */
[----:B0-----:R-:W-:Y:S02]  /*0ab0*/  IMAD R4, R4, R22, R11 ;  /* 0x0000001604047224 */ /* 0x001fe400078e020b */
[----:B------:R-:W0:Y:S04]  /*0ac0*/  LDS R11, [R15+0x340] ;  /* 0x000340000f0b7984 */ /* 0x000e280000000800 */
[----:B------:R-:W-:Y:S01]  /*0ad0*/  LDS R22, [R15+0x3c0] ;  /* 0x0003c0000f167984 */ /* 0x000fe20000000800 */
[----:B0-----:R-:W-:-:S02]  /*0ae0*/  IMAD R11, R11, R5, R4 ;  /* 0x000000050b0b7224 */ /* 0x001fc400078e0204 */
[----:B------:R-:W-:Y:S02]  /*0af0*/  IMAD.WIDE R4, R27, 0x4, R8 ;  /* 0x000000041b047825 */ /* 0x000fe400078e0208 */
[----:B------:R-:W0:Y:S01]  /*0b00*/  LDS R8, [R15+0x380] ;  /* 0x000380000f087984 */ /* 0x000e220000000800 */
[----:B------:R-:W-:Y:S06]  /*0b10*/  BAR.SYNC.DEFER_BLOCKING 0x0 ;  /* 0x0000000000007b1d */ /* 0x000fec0000010000 */
[----:B------:R-:W2:Y:S04]  /*0b20*/  LDG.E R29, desc[UR12][R28.64+0xc0] ;  /* 0x0000c00c1c1d7981 */ /* 0x000ea8000c1e1900 */
[----:B------:R-:W3:Y:S01]  /*0b30*/  LDG.E R4, desc[UR12][R4.64] ;  /* 0x0000000c04047981 */ /* 0x000ee2000c1e1900 */
[----:B0-----:R-:W-:-:S04]  /*0b40*/  IMAD R26, R8, R6, R11 ;  /* 0x00000006081a7224 */ /* 0x001fc800078e020b */
[----:B------:R-:W-:Y:S01]  /*0b50*/  IMAD R7, R22, R7, R26 ;  /* 0x0000000716077224 */ /* 0x000fe200078e021a */
[----:B------:R-:W-:-:S04]  /*0b60*/  UIADD3 UR9, UPT, UPT, UR9, 0x4, URZ ;  /* 0x0000000409097890 */ /* 0x000fc8000fffe0ff */
[----:B------:R-:W-:Y:S01]  /*0b70*/  UISETP.NE.AND UP1, UPT, UR9, URZ, UPT ;  /* 0x000000ff0900728c */ /* 0x000fe2000bf25270 */
[----:B------:R-:W-:Y:S02]  /*0b80*/  IADD3 R20, PT, PT, R20, 0x40, RZ ;  /* 0x0000004014147810 */ /* 0x000fe40007ffe0ff */
[C---:B------:R-:W-:Y:S02]  /*0b90*/  LEA R27, R12.reuse, R27, 0x6 ;  /* 0x0000001b0c1b7211 */ /* 0x040fe400078e30ff */
[C---:B------:R-:W-:Y:S02]  /*0ba0*/  LEA R25, R12.reuse, R25, 0x6 ;  /* 0x000000190c197211 */ /* 0x040fe400078e30ff */
[C---:B------:R-:W-:Y:S02]  /*0bb0*/  LEA R23, R12.reuse, R23, 0x6 ;  /* 0x000000170c177211 */ /* 0x040fe400078e30ff */
[----:B------:R-:W-:Y:S01]  /*0bc0*/  LEA R21, R12, R21, 0x6 ;  /* 0x000000150c157211 */ /* 0x000fe200078e30ff */
[----:B--2---:R-:W-:Y:S04]  /*0bd0*/  STS [R14], R29 ;  /* 0x0000001d0e007388 */ /* 0x004fe80000000800 */
[----:B---3--:R-:W-:Y:S01]  /*0be0*/  STS [R13], R4 ;  /* 0x000000040d007388 */ /* 0x008fe20000000800 */
[----:B------:R-:W-:Y:S06]  /*0bf0*/  BAR.SYNC.DEFER_BLOCKING 0x0 ;  /* 0x0000000000007b1d */ /* 0x000fec0000010000 */
[----:B------:R-:W-:Y:S04]  /*0c00*/  LDS R24, [R15] ;  /* 0x000000000f187984 */ /* 0x000fe80000000800 */
[----:B------:R-:W0:Y:S04]  /*0c10*/  LDS.128 R8, [R16] ;  /* 0x0000000010087984 */ /* 0x000e280000000c00 */
[----:B------:R-:W1:Y:S04]  /*0c20*/  LDS R5, [R15+0x40] ;  /* 0x000040000f057984 */ /* 0x000e680000000800 */
[----:B------:R-:W2:Y:S04]  /*0c30*/  LDS R6, [R15+0x80] ;  /* 0x000080000f067984 */ /* 0x000ea80000000800 */
[----:B------:R-:W3:Y:S04]  /*0c40*/  LDS R22, [R15+0xc0] ;  /* 0x0000c0000f167984 */ /* 0x000ee80000000800 */
[----:B------:R-:W-:Y:S01]  /*0c50*/  LDS R29, [R15+0x180] ;  /* 0x000180000f1d7984 */ /* 0x000fe20000000800 */
[----:B0-----:R-:W-:-:S04]  /*0c60*/  IMAD R8, R8, R24, R7 ;  /* 0x0000001808087224 */ /* 0x001fc800078e0207 */
[----:B-1----:R-:W-:Y:S02]  /*0c70*/  IMAD R5, R5, R9, R8 ;  /* 0x0000000905057224 */ /* 0x002fe400078e0208 */
[----:B------:R-:W-:Y:S02]  /*0c80*/  LDS R9, [R15+0x100] ;  /* 0x000100000f097984 */ /* 0x000fe40000000800 */
[----:B--2---:R-:W-:Y:S02]  /*0c90*/  IMAD R10, R6, R10, R5 ;  /* 0x0000000a060a7224 */ /* 0x004fe400078e0205 */
[----:B------:R-:W0:Y:S04]  /*0ca0*/  LDS.128 R4, [R16+0x10] ;  /* 0x0000100010047984 */ /* 0x000e280000000c00 */
[----:B------:R-:W1:Y:S01]  /*0cb0*/  LDS R8, [R15+0x140] ;  /* 0x000140000f087984 */ /* 0x000e620000000800 */
[----:B---3--:R-:W-:-:S03]  /*0cc0*/  IMAD R10, R22, R11, R10 ;  /* 0x0000000b160a7224 */ /* 0x008fc600078e020a */
[----:B------:R-:W2:Y:S01]  /*0cd0*/  LDS R22, [R15+0x1c0] ;  /* 0x0001c0000f167984 */ /* 0x000ea20000000800 */
[----:B0-----:R-:W-:-:S04]  /*0ce0*/  IMAD R4, R4, R9, R10 ;  /* 0x0000000904047224 */ /* 0x001fc800078e020a */
[----:B-1----:R-:W-:Y:S02]  /*0cf0*/  IMAD R4, R8, R5, R4 ;  /* 0x0000000508047224 */ /* 0x002fe400078e0204 */
[----:B------:R-:W-:Y:S04]  /*0d00*/  LDS R5, [R15+0x200] ;  /* 0x000200000f057984 */ /* 0x000fe80000000800 */
[----:B------:R-:W0:Y:S01]  /*0d10*/  LDS.128 R8, [R16+0x20] ;  /* 0x0000200010087984 */ /* 0x000e220000000c00 */
[----:B------:R-:W-:-:S03]  /*0d20*/  IMAD R4, R29, R6, R4 ;  /* 0x000000061d047224 */ /* 0x000fc600078e0204 */
[----:B------:R-:W1:Y:S01]  /*0d30*/  LDS R6, [R15+0x240] ;  /* 0x000240000f067984 */ /* 0x000e620000000800 */
[----:B--2---:R-:W-:-:S03]  /*0d40*/  IMAD R4, R22, R7, R4 ;  /* 0x0000000716047224 */ /* 0x004fc600078e0204 */
[----:B------:R-:W2:Y:S04]  /*0d50*/  LDS R29, [R15+0x280] ;  /* 0x000280000f1d7984 */ /* 0x000ea80000000800 */
[----:B------:R-:W3:Y:S01]  /*0d60*/  LDS R22, [R15+0x2c0] ;  /* 0x0002c0000f167984 */ /* 0x000ee20000000800 */
[----:B0-----:R-:W-:-:S04]  /*0d70*/  IMAD R4, R8, R5, R4 ;  /* 0x0000000508047224 */ /* 0x001fc800078e0204 */
[----:B-1----:R-:W-:Y:S02]  /*0d80*/  IMAD R8, R6, R9, R4 ;  /* 0x0000000906087224 */ /* 0x002fe400078e0204 */
[----:B------:R-:W-:Y:S04]  /*0d90*/  LDS R9, [R15+0x300] ;  /* 0x000300000f097984 */ /* 0x000fe80000000800 */
[----:B------:R-:W0:Y:S01]  /*0da0*/  LDS.128 R4, [R16+0x30] ;  /* 0x0000300010047984 */ /* 0x000e220000000c00 */
[----:B--2---:R-:W-:-:S03]  /*0db0*/  IMAD R8, R29, R10, R8 ;  /* 0x0000000a1d087224 */ /* 0x004fc600078e0208 */
[----:B------:R-:W1:Y:S01]  /*0dc0*/  LDS R10, [R15+0x340] ;  /* 0x000340000f0a7984 */ /* 0x000e620000000800 */
[----:B---3--:R-:W-:-:S03]  /*0dd0*/  IMAD R8, R22, R11, R8 ;  /* 0x0000000b16087224 */ /* 0x008fc600078e0208 */
[----:B------:R-:W2:Y:S04]  /*0de0*/  LDS R11, [R15+0x380] ;  /* 0x000380000f0b7984 */ /* 0x000ea80000000800 */
[----:B------:R-:W3:Y:S01]  /*0df0*/  LDS R22, [R15+0x3c0] ;  /* 0x0003c0000f167984 */ /* 0x000ee20000000800 */
[----:B0-----:R-:W-:-:S04]  /*0e00*/  IMAD R4, R4, R9, R8 ;  /* 0x0000000904047224 */ /* 0x001fc800078e0208 */
[----:B-1----:R-:W-:-:S04]  /*0e10*/  IMAD R5, R10, R5, R4 ;  /* 0x000000050a057224 */ /* 0x002fc800078e0204 */
[----:B--2---:R-:W-:-:S04]  /*0e20*/  IMAD R6, R11, R6, R5 ;  /* 0x000000060b067224 */ /* 0x004fc800078e0205 */
[----:B---3--:R-:W-:Y:S01]  /*0e30*/  IMAD R22, R22, R7, R6 ;  /* 0x0000000716167224 */ /* 0x008fe200078e0206 */
[----:B------:R-:W-:Y:S06]  /*0e40*/  BAR.SYNC.DEFER_BLOCKING 0x0 ;  /* 0x0000000000007b1d */ /* 0x000fec0000010000 */
[----:B------:R-:W-:Y:S05]  /*0e50*/  BRA.U UP1, `(.L_x_2) ;  /* 0xfffffff501247547 */ /* 0x000fea000b83ffff */
.L_x_1:
[----:B------:R-:W-:Y:S05]  /*0e60*/  BRA.U !UP0, `(.L_x_0) ;  /* 0x00000009088c7547 */ /* 0x000fea000b800000 */
[----:B------:R-:W-:Y:S02]  /*0e70*/  UISETP.NE.AND UP0, UPT, UR10, 0x1, UPT ;  /* 0x000000010a00788c */ /* 0x000fe4000bf05270 */
[----:B------:R-:W-:-:S04]  /*0e80*/  ULOP3.LUT UR4, UR4, 0x1, URZ, 0xc0, !UPT ;  /* 0x0000000104047892 */ /* 0x000fc8000f8ec0ff */
[----:B------:R-:W-:-:S03]  /*0e90*/  UISETP.NE.U32.AND UP1, UPT, UR4, 0x1, UPT ;  /* 0x000000010400788c */ /* 0x000fc6000bf25070 */
[----:B------:R-:W-:Y:S08]  /*0ea0*/  BRA.U !UP0, `(.L_x_3) ;  /* 0x0000000508987547 */ /* 0x000ff0000b800000 */
[----:B------:R-:W0:Y:S01]  /*0eb0*/  LDC.64 R24, c[0x0][0x380] ;  /* 0x0000e000ff187b82 */ /* 0x000e220000000a00 */
[----:B------:R-:W1:Y:S01]  /*0ec0*/  LDCU UR6, c[0x0][0x3a4] ;  /* 0x00007480ff0677ac */ /* 0x000e620008000800 */
[C---:B------:R-:W-:Y:S02]  /*0ed0*/  LEA R14, R19.reuse, R0, 0x4 ;  /* 0x00000000130e7211 */ /* 0x040fe400078e20ff */
[----:B----4-:R-:W-:Y:S02]  /*0ee0*/  LEA R15, R2, R17, 0x4 ;  /* 0x00000011020f7211 */ /* 0x010fe400078e20ff */
[----:B------:R-:W-:Y:S02]  /*0ef0*/  LEA R5, R19, R18, 0x4 ;  /* 0x0000001213057211 */ /* 0x000fe400078e20ff */
[----:B------:R-:W2:Y:S01]  /*0f00*/  LDC.64 R12, c[0x0][0x388] ;  /* 0x0000e200ff0c7b82 */ /* 0x000ea20000000a00 */
[----:B-1----:R-:W-:Y:S02]  /*0f10*/  IMAD R7, R14, UR6, R15 ;  /* 0x000000060e077c24 */ /* 0x002fe4000f8e020f */
[----:B0-----:R-:W-:-:S04]  /*0f20*/  IMAD.WIDE R24, R5, 0x4, R24 ;  /* 0x0000000405187825 */ /* 0x001fc800078e0218 */
[----:B--2---:R-:W-:Y:S02]  /*0f30*/  IMAD.WIDE R4, R7, 0x4, R12 ;  /* 0x0000000407047825 */ /* 0x004fe400078e020c */
[----:B------:R-:W2:Y:S04]  /*0f40*/  LDG.E R7, desc[UR12][R24.64] ;  /* 0x0000000c18077981 */ /* 0x000ea8000c1e1900 */
[----:B------:R-:W3:Y:S01]  /*0f50*/  LDG.E R4, desc[UR12][R4.64] ;  /* 0x0000000c04047981 */ /* 0x000ee2000c1e1900 */
[----:B------:R-:W-:Y:S01]  /*0f60*/  UIADD3 UR4, UPT, UPT, UR5, 0x400, URZ ;  /* 0x0000040005047890 */ /* 0x000fe2000fffe0ff */
[----:B------:R-:W-:Y:S02]  /*0f70*/  LEA R20, R17, R16, 0x2 ;  /* 0x0000001011147211 */ /* 0x000fe400078e10ff */
[----:B------:R-:W-:Y:S01]  /*0f80*/  IADD3 R14, PT, PT, R14, 0x10, RZ ;  /* 0x000000100e0e7810 */ /* 0x000fe20007ffe0ff */
[----:B------:R-:W-:-:S04]  /*0f90*/  ULEA UR4, UR7, UR4, 0x18 ;  /* 0x0000000407047291 */ /* 0x000fc8000f8ec0ff */
[----:B------:R-:W-:Y:S02]  /*0fa0*/  IMAD R15, R14, UR6, R15 ;  /* 0x000000060e0f7c24 */ /* 0x000fe4000f8e020f */
[----:B------:R-:W-:-:S04]  /*0fb0*/  LEA R21, R17, UR4, 0x2 ;  /* 0x0000000411157c11 */ /* 0x000fc8000f8e10ff */
        /* <DEDUP_REMOVED lines=10> */
[----:B0-----:R-:W-:-:S03]  /*1060*/  IMAD R8, R8, R27, R22 ;  /* 0x0000001b08087224 */ /* 0x001fc600078e0216 */
[----:B------:R-:W-:Y:S01]  /*1070*/  LDS R27, [R21+0x180] ;  /* 0x00018000151b7984 */ /* 0x000fe20000000800 */
[----:B-1----:R-:W-:-:S03]  /*1080*/  IMAD R5, R5, R9, R8 ;  /* 0x0000000905057224 */ /* 0x002fc600078e0208 */
[----:B------:R-:W-:Y:S01]  /*1090*/  LDS R9, [R21+0x100] ;  /* 0x0001000015097984 */ /* 0x000fe20000000800 */
[----:B--2---:R-:W-:-:S03]  /*10a0*/  IMAD R10, R6, R10, R5 ;  /* 0x0000000a060a7224 */ /* 0x004fc600078e0205 */
[----:B------:R-:W0:Y:S01]  /*10b0*/  LDS.128 R4, [R16+0x10] ;  /* 0x0000100010047984 */ /* 0x000e220000000c00 */
[----:B---3--:R-:W-:-:S03]  /*10c0*/  IMAD R10, R26, R11, R10 ;  /* 0x0000000b1a0a7224 */ /* 0x008fc600078e020a */
[----:B------:R-:W1:Y:S04]  /*10d0*/  LDS R8, [R21+0x140] ;  /* 0x0001400015087984 */ /* 0x000e680000000800 */
[----:B------:R-:W2:Y:S01]  /*10e0*/  LDS R22, [R21+0x1c0] ;  /* 0x0001c00015167984 */ /* 0x000ea20000000800 */
[----:B0-----:R-:W-:-:S04]  /*10f0*/  IMAD R4, R4, R9, R10 ;  /* 0x0000000904047224 */ /* 0x001fc800078e020a */
[----:B-1----:R-:W-:Y:S02]  /*1100*/  IMAD R4, R8, R5, R4 ;  /* 0x0000000508047224 */ /* 0x002fe400078e0204 */
[----:B------:R-:W-:Y:S02]  /*1110*/  LDS R5, [R21+0x200] ;  /* 0x0002000015057984 */ /* 0x000fe40000000800 */
[----:B------:R-:W-:Y:S02]  /*1120*/  IMAD R6, R27, R6, R4 ;  /* 0x000000061b067224 */ /* 0x000fe400078e0204 */
[----:B------:R-:W0:Y:S02]  /*1130*/  LDS.128 R8, [R16+0x20] ;  /* 0x0000200010087984 */ /* 0x000e240000000c00 */
[----:B--2---:R-:W-:Y:S02]  /*1140*/  IMAD R7, R22, R7, R6 ;  /* 0x0000000716077224 */ /* 0x004fe400078e0206 */
[----:B------:R-:W1:Y:S04]  /*1150*/  LDS R4, [R21+0x240] ;  /* 0x0002400015047984 */ /* 0x000e680000000800 */
[----:B------:R-:W2:Y:S04]  /*1160*/  LDS R22, [R21+0x280] ;  /* 0x0002800015167984 */ /* 0x000ea80000000800 */
[----:B------:R-:W3:Y:S01]  /*1170*/  LDS R6, [R21+0x2c0] ;  /* 0x0002c00015067984 */ /* 0x000ee20000000800 */
[----:B0-----:R-:W-:-:S03]  /*1180*/  IMAD R5, R8, R5, R7 ;  /* 0x0000000508057224 */ /* 0x001fc600078e0207 */
[----:B------:R-:W-:Y:S01]  /*1190*/  LDS R7, [R21+0x380] ;  /* 0x0003800015077984 */ /* 0x000fe20000000800 */
[----:B-1----:R-:W-:-:S04]  /*11a0*/  IMAD R5, R4, R9, R5 ;  /* 0x0000000904057224 */ /* 0x002fc800078e0205 */
[----:B--2---:R-:W-:Y:S02]  /*11b0*/  IMAD R10, R22, R10, R5 ;  /* 0x0000000a160a7224 */ /* 0x004fe400078e0205 */
[----:B------:R-:W-:Y:S01]  /*11c0*/  IMAD.WIDE R4, R15, 0x4, R12 ;  /* 0x000000040f047825 */ /* 0x000fe200078e020c */
[----:B------:R-:W-:Y:S03]  /*11d0*/  LDS R22, [R21+0x3c0] ;  /* 0x0003c00015167984 */ /* 0x000fe60000000800 */
[----:B---3--:R-:W-:Y:S01]  /*11e0*/  IMAD R28, R6, R11, R10 ;  /* 0x0000000b061c7224 */ /* 0x008fe200078e020a */
[----:B------:R-:W0:Y:S04]  /*11f0*/  LDS.128 R12, [R16+0x30] ;  /* 0x00003000100c7984 */ /* 0x000e280000000c00 */
[----:B------:R-:W1:Y:S01]  /*1200*/  LDS R6, [R21+0x340] ;  /* 0x0003400015067984 */ /* 0x000e620000000800 */
[----:B------:R-:W-:Y:S06]  /*1210*/  BAR.SYNC.DEFER_BLOCKING 0x0 ;  /* 0x0000000000007b1d */ /* 0x000fec0000010000 */
[----:B------:R-:W2:Y:S04]  /*1220*/  LDG.E R25, desc[UR12][R24.64+0x40] ;  /* 0x0000400c18197981 */ /* 0x000ea8000c1e1900 */
[----:B------:R-:W3:Y:S01]  /*1230*/  LDG.E R4, desc[UR12][R4.64] ;  /* 0x0000000c04047981 */ /* 0x000ee2000c1e1900 */
[----:B------:R-:W-:Y:S01]  /*1240*/  IADD3 R19, PT, PT, R19, 0x2, RZ ;  /* 0x0000000213137810 */ /* 0x000fe20007ffe0ff */
[----:B0-----:R-:W-:-:S04]  /*1250*/  IMAD R12, R12, R29, R28 ;  /* 0x0000001d0c0c7224 */ /* 0x001fc800078e021c */
[----:B-1----:R-:W-:-:S04]  /*1260*/  IMAD R6, R6, R13, R12 ;  /* 0x0000000d06067224 */ /* 0x002fc800078e020c */
[----:B------:R-:W-:-:S04]  /*1270*/  IMAD R14, R7, R14, R6 ;  /* 0x0000000e070e7224 */ /* 0x000fc800078e0206 */
[----:B------:R-:W-:Y:S01]  /*1280*/  IMAD R14, R22, R15, R14 ;  /* 0x0000000f160e7224 */ /* 0x000fe200078e020e */
        /* <DEDUP_REMOVED lines=8> */
[----:B------:R-:W-:Y:S04]  /*1310*/  LDS R25, [R21+0x100] ;  /* 0x0001000015197984 */ /* 0x000fe80000000800 */
[----:B------:R-:W4:Y:S04]  /*1320*/  LDS.128 R4, [R16+0x10] ;  /* 0x0000100010047984 */ /* 0x000f280000000c00 */
[----:B------:R-:W5:Y:S04]  /*1330*/  LDS R20, [R21+0x140] ;  /* 0x0001400015147984 */ /* 0x000f680000000800 */
[----:B------:R-:W5:Y:S04]  /*1340*/  LDS R23, [R21+0x180] ;  /* 0x0001800015177984 */ /* 0x000f680000000800 */
[----:B------:R-:W5:Y:S01]  /*1350*/  LDS R22, [R21+0x1c0] ;  /* 0x0001c00015167984 */ /* 0x000f620000000800 */
[----:B0-----:R-:W-:-:S03]  /*1360*/  IMAD R8, R8, R27, R14 ;  /* 0x0000001b08087224 */ /* 0x001fc600078e020e */
[----:B------:R-:W-:Y:S01]  /*1370*/  LDS R27, [R21+0x200] ;  /* 0x00020000151b7984 */ /* 0x000fe20000000800 */
[----:B-1----:R-:W-:-:S03]  /*1380*/  IMAD R8, R26, R9, R8 ;  /* 0x000000091a087224 */ /* 0x002fc600078e0208 */
[----:B------:R-:W0:Y:S01]  /*1390*/  LDS.128 R12, [R16+0x20] ;  /* 0x00002000100c7984 */ /* 0x000e220000000c00 */
[----:B--2---:R-:W-:-:S04]  /*13a0*/  IMAD R8, R29, R10, R8 ;  /* 0x0000000a1d087224 */ /* 0x004fc800078e0208 */
[----:B---3--:R-:W-:Y:S02]  /*13b0*/  IMAD R8, R24, R11, R8 ;  /* 0x0000000b18087224 */ /* 0x008fe400078e0208 */
[----:B------:R-:W1:Y:S02]  /*13c0*/  LDS R24, [R21+0x240] ;  /* 0x0002400015187984 */ /* 0x000e640000000800 */
[----:B----4-:R-:W-:Y:S02]  /*13d0*/  IMAD R4, R4, R25, R8 ;  /* 0x0000001904047224 */ /* 0x010fe400078e0208 */
[----:B------:R-:W2:Y:S02]  /*13e0*/  LDS R25, [R21+0x280] ;  /* 0x0002800015197984 */ /* 0x000ea40000000800 */
[----:B-----5:R-:W-:Y:S02]  /*13f0*/  IMAD R5, R20, R5, R4 ;  /* 0x0000000514057224 */ /* 0x020fe400078e0204 */
[----:B------:R-:W3:Y:S02]  /*1400*/  LDS R4, [R21+0x2c0] ;  /* 0x0002c00015047984 */ /* 0x000ee40000000800 */
[----:B------:R-:W-:-:S02]  /*1410*/  IMAD R26, R23, R6, R5 ;  /* 0x00000006171a7224 */ /* 0x000fc400078e0205 */
[----:B------:R-:W-:Y:S02]  /*1420*/  LDS R23, [R21+0x300] ;  /* 0x0003000015177984 */ /* 0x000fe40000000800 */
[----:B------:R-:W-:Y:S02]  /*1430*/  IMAD R7, R22, R7, R26 ;  /* 0x0000000716077224 */ /* 0x000fe400078e021a */
[----:B------:R-:W4:Y:S04]  /*1440*/  LDS.128 R8, [R16+0x30] ;  /* 0x0000300010087984 */ /* 0x000f280000000c00 */
[----:B------:R-:W5:Y:S04]  /*1450*/  LDS R6, [R21+0x340] ;  /* 0x0003400015067984 */ /* 0x000f680000000800 */
[----:B------:R-:W5:Y:S04]  /*1460*/  LDS R5, [R21+0x380] ;  /* 0x0003800015057984 */ /* 0x000f680000000800 */
[----:B------:R-:W5:Y:S01]  /*1470*/  LDS R20, [R21+0x3c0] ;  /* 0x0003c00015147984 */ /* 0x000f620000000800 */
[----:B0-----:R-:W-:-:S04]  /*1480*/  IMAD R7, R12, R27, R7 ;  /* 0x0000001b0c077224 */ /* 0x001fc800078e0207 */
[----:B-1----:R-:W-:-:S04]  /*1490*/  IMAD R7, R24, R13, R7 ;  /* 0x0000000d18077224 */ /* 0x002fc800078e0207 */
[----:B--2---:R-:W-:-:S04]  /*14a0*/  IMAD R7, R25, R14, R7 ;  /* 0x0000000e19077224 */ /* 0x004fc800078e0207 */
[----:B---3--:R-:W-:-:S04]  /*14b0*/  IMAD R4, R4, R15, R7 ;  /* 0x0000000f04047224 */ /* 0x008fc800078e0207 */
[----:B----4-:R-:W-:-:S04]  /*14c0*/  IMAD R4, R8, R23, R4 ;  /* 0x0000001708047224 */ /* 0x010fc800078e0204 */
[----:B-----5:R-:W-:-:S04]  /*14d0*/  IMAD R4, R6, R9, R4 ;  /* 0x0000000906047224 */ /* 0x020fc800078e0204 */
[----:B------:R-:W-:-:S04]  /*14e0*/  IMAD R4, R5, R10, R4 ;  /* 0x0000000a05047224 */ /* 0x000fc800078e0204 */
[----:B------:R-:W-:Y:S01]  /*14f0*/  IMAD R22, R20, R11, R4 ;  /* 0x0000000b14167224 */ /* 0x000fe200078e0204 */
[----:B------:R-:W-:Y:S06]  /*1500*/  BAR.SYNC.DEFER_BLOCKING 0x0 ;  /* 0x0000000000007b1d */ /* 0x000fec0000010000 */
.L_x_3:
[----:B------:R-:W-:Y:S05]  /*1510*/  BRA.U UP1, `(.L_x_0) ;  /* 0x0000000101e07547 */ /* 0x000fea000b800000 */
[----:B------:R-:W0:Y:S01]  /*1520*/  LDC.64 R6, c[0x0][0x380] ;  /* 0x0000e000ff067b82 */ /* 0x000e220000000a00 */
[----:B------:R-:W1:Y:S01]  /*1530*/  LDCU UR4, c[0x0][0x3a4] ;  /* 0x00007480ff0477ac */ /* 0x000e620008000800 */
[C---:B------:R-:W-:Y:S02]  /*1540*/  LEA R8, R19.reuse, R0, 0x4 ;  /* 0x0000000013087211 */ /* 0x040fe400078e20ff */
[----:B----4-:R-:W-:Y:S02]  /*1550*/  LEA R9, R2, R17, 0x4 ;  /* 0x0000001102097211 */ /* 0x010fe400078e20ff */
[----:B------:R-:W-:Y:S02]  /*1560*/  LEA R19, R19, R18, 0x4 ;  /* 0x0000001213137211 */ /* 0x000fe400078e20ff */
[----:B------:R-:W2:Y:S01]  /*1570*/  LDC.64 R4, c[0x0][0x388] ;  /* 0x0000e200ff047b82 */ /* 0x000ea20000000a00 */
[----:B-1----:R-:W-:Y:S02]  /*1580*/  IMAD R9, R8, UR4, R9 ;  /* 0x0000000408097c24 */ /* 0x002fe4000f8e0209 */
[----:B0-----:R-:W-:-:S05]  /*1590*/  IMAD.WIDE R6, R19, 0x4, R6 ;  /* 0x0000000413067825 */ /* 0x001fca00078e0206 */
[----:B------:R-:W3:Y:S01]  /*15a0*/  LDG.E R8, desc[UR12][R6.64] ;  /* 0x0000000c06087981 */ /* 0x000ee2000c1e1900 */
[----:B--2---:R-:W-:-:S05]  /*15b0*/  IMAD.WIDE R4, R9, 0x4, R4 ;  /* 0x0000000409047825 */ /* 0x004fca00078e0204 */
[----:B------:R-:W2:Y:S01]  /*15c0*/  LDG.E R9, desc[UR12][R4.64] ;  /* 0x0000000c04097981 */ /* 0x000ea2000c1e1900 */
[----:B------:R-:W-:-:S04]  /*15d0*/  UIADD3 UR5, UPT, UPT, UR5, 0x400, URZ ;  /* 0x0000040005057890 */ /* 0x000fc8000fffe0ff */
[----:B------:R-:W-:Y:S01]  /*15e0*/  ULEA UR5, UR7, UR5, 0x18 ;  /* 0x0000000507057291 */ /* 0x000fe2000f8ec0ff */
[----:B------:R-:W-:-:S05]  /*15f0*/  LEA R19, R17, R16, 0x2 ;  /* 0x0000001011137211 */ /* 0x000fca00078e10ff */
[----:B------:R-:W-:-:S04]  /*1600*/  LEA R21, R17, UR5, 0x2 ;  /* 0x0000000511157c11 */ /* 0x000fc8000f8e10ff */
[----:B------:R-:W-:Y:S01]  /*1610*/  LEA R20, R0, R21, 0x6 ;  /* 0x0000001500147211 */ /* 0x000fe200078e30ff */
[----:B---3--:R-:W-:Y:S04]  /*1620*/  STS [R19], R8 ;  /* 0x0000000813007388 */ /* 0x008fe80000000800 */
[----:B--2---:R-:W-:Y:S01]  /*1630*/  STS [R20], R9 ;  /* 0x0000000914007388 */ /* 0x004fe20000000800 */
        /* <DEDUP_REMOVED lines=10> */
[----:B------:R-:W5:Y:S04]  /*16e0*/  LDS R20, [R21+0x1c0] ;  /* 0x0001c00015147984 */ /* 0x000f680000000800 */
[----:B------:R-:W-:Y:S01]  /*16f0*/  LDS R23, [R21+0x200] ;  /* 0x0002000015177984 */ /* 0x000fe20000000800 */
[----:B0-----:R-:W-:-:S03]  /*1700*/  IMAD R12, R12, R11, R22 ;  /* 0x0000000b0c0c7224 */ /* 0x001fc600078e0216 */
[----:B------:R-:W-:Y:S01]  /*1710*/  LDS R22, [R21+0x240] ;  /* 0x0002400015167984 */ /* 0x000fe20000000800 */
[----:B-1----:R-:W-:-:S03]  /*1720*/  IMAD R12, R10, R13, R12 ;  /* 0x0000000d0a0c7224 */ /* 0x002fc600078e020c */
[----:B------:R-:W0:Y:S01]  /*1730*/  LDS.128 R8, [R16+0x20] ;  /* 0x0000200010087984 */ /* 0x000e220000000c00 */
[----:B--2---:R-:W-:-:S03]  /*1740*/  IMAD R12, R25, R14, R12 ;  /* 0x0000000e190c7224 */ /* 0x004fc600078e020c */
[----:B------:R-:W1:Y:S01]  /*1750*/  LDS R25, [R21+0x280] ;  /* 0x0002800015197984 */ /* 0x000e620000000800 */
[----:B---3--:R-:W-:-:S03]  /*1760*/  IMAD R12, R24, R15, R12 ;  /* 0x0000000f180c7224 */ /* 0x008fc600078e020c */
[----:B------:R-:W2:Y:S01]  /*1770*/  LDS R24, [R21+0x2c0] ;  /* 0x0002c00015187984 */ /* 0x000ea20000000800 */
[----:B----4-:R-:W-:-:S03]  /*1780*/  IMAD R4, R4, R27, R12 ;  /* 0x0000001b04047224 */ /* 0x010fc600078e020c */
[----:B------:R-:W-:Y:S04]  /*1790*/  LDS R27, [R21+0x300] ;  /* 0x00030000151b7984 */ /* 0x000fe80000000800 */
[----:B------:R-:W3:Y:S01]  /*17a0*/  LDS.128 R12, [R16+0x30] ;  /* 0x00003000100c7984 */ /* 0x000ee20000000c00 */
[----:B-----5:R-:W-:-:S03]  /*17b0*/  IMAD R26, R18, R5, R4 ;  /* 0x00000005121a7224 */ /* 0x020fc600078e0204 */
[----:B------:R-:W4:Y:S04]  /*17c0*/  LDS R4, [R21+0x340] ;  /* 0x0003400015047984 */ /* 0x000f280000000800 */
[----:B------:R-:W5:Y:S04]  /*17d0*/  LDS R5, [R21+0x380] ;  /* 0x0003800015057984 */ /* 0x000f680000000800 */
[----:B------:R-:W5:Y:S01]  /*17e0*/  LDS R18, [R21+0x3c0] ;  /* 0x0003c00015127984 */ /* 0x000f620000000800 */
[----:B------:R-:W-:-:S04]  /*17f0*/  IMAD R6, R19, R6, R26 ;  /* 0x0000000613067224 */ /* 0x000fc800078e021a */
[----:B------:R-:W-:-:S04]  /*1800*/  IMAD R6, R20, R7, R6 ;  /* 0x0000000714067224 */ /* 0x000fc800078e0206 */
[----:B0-----:R-:W-:-:S04]  /*1810*/  IMAD R6, R8, R23, R6 ;  /* 0x0000001708067224 */ /* 0x001fc800078e0206 */
[----:B------:R-:W-:-:S04]  /*1820*/  IMAD R6, R22, R9, R6 ;  /* 0x0000000916067224 */ /* 0x000fc800078e0206 */
[----:B-1----:R-:W-:-:S04]  /*1830*/  IMAD R6, R25, R10, R6 ;  /* 0x0000000a19067224 */ /* 0x002fc800078e0206 */
[----:B--2---:R-:W-:-:S04]  /*1840*/  IMAD R6, R24, R11, R6 ;  /* 0x0000000b18067224 */ /* 0x004fc800078e0206 */
[----:B---3--:R-:W-:-:S04]  /*1850*/  IMAD R6, R12, R27, R6 ;  /* 0x0000001b0c067224 */ /* 0x008fc800078e0206 */
[----:B----4-:R-:W-:-:S04]  /*1860*/  IMAD R4, R4, R13, R6 ;  /* 0x0000000d04047224 */ /* 0x010fc800078e0206 */
[----:B-----5:R-:W-:-:S04]  /*1870*/  IMAD R4, R5, R14, R4 ;  /* 0x0000000e05047224 */ /* 0x020fc800078e0204 */
[----:B------:R-:W-:Y:S01]  /*1880*/  IMAD R22, R18, R15, R4 ;  /* 0x0000000f12167224 */ /* 0x000fe200078e0204 */
[----:B------:R-:W-:Y:S06]  /*1890*/  BAR.SYNC.DEFER_BLOCKING 0x0 ;  /* 0x0000000000007b1d */ /* 0x000fec0000010000 */
.L_x_0:
[----:B------:R-:W0:Y:S01]  /*18a0*/  LDC.64 R4, c[0x0][0x390] ;  /* 0x0000e400ff047b82 */ /* 0x000e220000000a00 */
[----:B------:R-:W2:Y:S01]  /*18b0*/  LDCU UR4, c[0x0][0x3a4] ;  /* 0x00007480ff0477ac */ /* 0x000ea20008000800 */
[----:B-1-3--:R-:W-:Y:S02]  /*18c0*/  LEA R3, R3, R0, 0x4 ;  /* 0x0000000003037211 */ /* 0x00afe400078e20ff */
[----:B----4-:R-:W-:-:S05]  /*18d0*/  LEA R2, R2, R17, 0x4 ;  /* 0x0000001102027211 */ /* 0x010fca00078e20ff */
[----:B--2---:R-:W-:-:S04]  /*18e0*/  IMAD R3, R3, UR4, R2 ;  /* 0x0000000403037c24 */ /* 0x004fc8000f8e0202 */
[----:B0-----:R-:W-:-:S05]  /*18f0*/  IMAD.WIDE R2, R3, 0x4, R4 ;  /* 0x0000000403027825 */ /* 0x001fca00078e0204 */
[----:B------:R-:W-:Y:S01]  /*1900*/  STG.E desc[UR12][R2.64], R22 ;  /* 0x0000001602007986 */ /* 0x000fe2000c10190c */
[----:B------:R-:W-:Y:S05]  /*1910*/  EXIT ;  /* 0x000000000000794d */ /* 0x000fea0003800000 */
.L_x_4:
[----:B------:R-:W-:-:S00]  /*1920*/  BRA `(.L_x_4) ;  /* 0xfffffffc00fc7947 */ /* 0x000fc0000383ffff */
[----:B------:R-:W-:-:S00]  /*1930*/  NOP ;  /* 0x0000000000007918 */ /* 0x000fc00000000000 */
        /* <DEDUP_REMOVED lines=12> */
.L_x_10:


//--------------------- .text._Z24cudaMultiplyArraysGlobalPiS_S_iiiiii --------------------------
	.section	.text._Z24cudaMultiplyArraysGlobalPiS_S_iiiiii,"ax",@progbits
	.align	128
        .global         _Z24cudaMultiplyArraysGlobalPiS_S_iiiiii
        .type           _Z24cudaMultiplyArraysGlobalPiS_S_iiiiii,@function
        .size           _Z24cudaMultiplyArraysGlobalPiS_S_iiiiii,(.L_x_11 - _Z24cudaMultiplyArraysGlobalPiS_S_iiiiii)
        .other          _Z24cudaMultiplyArraysGlobalPiS_S_iiiiii,@"STO_CUDA_ENTRY STV_DEFAULT"
_Z24cudaMultiplyArraysGlobalPiS_S_iiiiii:
.text._Z24cudaMultiplyArraysGlobalPiS_S_iiiiii:
[----:B------:R-:W-:Y:S01]  /*0000*/  LDC R1, c[0x0][0x37c] ;  /* 0x0000df00ff017b82 */ /* 0x000fe20000000800 */
[----:B------:R-:W0:Y:S07]  /*0010*/  S2R R0, SR_TID.X ;  /* 0x0000000000007919 */ /* 0x000e2e0000002100 */
[----:B------:R-:W1:Y:S01]  /*0020*/  LDC R17, c[0x0][0x3a4] ;  /* 0x0000e900ff117b82 */ /* 0x000e620000000800 */
[----:B------:R-:W2:Y:S01]  /*0030*/  LDCU UR4, c[0x0][0x398] ;  /* 0x00007300ff0477ac */ /* 0x000ea20008000800 */
[----:B------:R-:W0:Y:S01]  /*0040*/  S2R R3, SR_CTAID.X ;  /* 0x0000000000037919 */ /* 0x000e220000002500 */
[----:B------:R-:W3:Y:S01]  /*0050*/  S2R R19, SR_TID.Y ;  /* 0x0000000000137919 */ /* 0x000ee20000002200 */
[----:B------:R-:W3:Y:S01]  /*0060*/  S2R R2, SR_CTAID.Y ;  /* 0x0000000000027919 */ /* 0x000ee20000002600 */
[----:B0-----:R-:W-:-:S04]  /*0070*/  LEA R0, R3, R0, 0x4 ;  /* 0x0000000003007211 */ /* 0x001fc800078e20ff */
[----:B-1----:R-:W-:Y:S02]  /*0080*/  ISETP.GT.AND P0, PT, R0, R17, PT ;  /* 0x000000110000720c */ /* 0x002fe40003f04270 */
[----:B---3--:R-:W-:-:S04]  /*0090*/  LEA R19, R2, R19, 0x4 ;  /* 0x0000001302137211 */ /* 0x008fc800078e20ff */
[----:B--2---:R-:W-:-:S13]  /*00a0*/  ISETP.GT.OR P0, PT, R19, UR4, P0 ;  /* 0x0000000413007c0c */ /* 0x004fda0008704670 */
[----:B------:R-:W-:Y:S05]  /*00b0*/  @P0 EXIT ;  /* 0x000000000000094d */ /* 0x000fea0003800000 */
[----:B------:R-:W0:Y:S01]  /*00c0*/  LDC R16, c[0x0][0x39c] ;  /* 0x0000e700ff107b82 */ /* 0x000e220000000800 */
[----:B------:R-:W1:Y:S01]  /*00d0*/  LDCU.64 UR4, c[0x0][0x358] ;  /* 0x00006b00ff0477ac */ /* 0x000e620008000a00 */
[----:B------:R-:W-:Y:S01]  /*00e0*/  HFMA2 R24, -RZ, RZ, 0, 0 ;  /* 0x00000000ff187431 */ /* 0x000fe200000001ff */
[----:B0-----:R-:W-:-:S13]  /*00f0*/  ISETP.GE.AND P0, PT, R16, 0x1, PT ;  /* 0x000000011000780c */ /* 0x001fda0003f06270 */
[----:B-1----:R-:W-:Y:S05]  /*0100*/  @!P0 BRA `(.L_x_5) ;  /* 0x0000000400dc8947 */ /* 0x002fea0003800000 */
[C---:B------:R-:W-:Y:S01]  /*0110*/  ISETP.GE.U32.AND P1, PT, R16.reuse, 0x8, PT ;  /* 0x000000081000780c */ /* 0x040fe20003f26070 */
[----:B------:R-:W-:Y:S01]  /*0120*/  IMAD R20, R19, R16, RZ ;  /* 0x0000001013147224 */ /* 0x000fe200078e02ff */
[----:B------:R-:W-:Y:S02]  /*0130*/  LOP3.LUT R27, R16, 0x7, RZ, 0xc0, !PT ;  /* 0x00000007101b7812 */ /* 0x000fe400078ec0ff */
[----:B------:R-:W-:Y:S02]  /*0140*/  MOV R21, RZ ;  /* 0x000000ff00157202 */ /* 0x000fe40000000f00 */
[----:B------:R-:W-:Y:S02]  /*0150*/  ISETP.NE.AND P0, PT, R27, RZ, PT ;  /* 0x000000ff1b00720c */ /* 0x000fe40003f05270 */
[----:B------:R-:W-:-:S05]  /*0160*/  MOV R24, RZ ;  /* 0x000000ff00187202 */ /* 0x000fca0000000f00 */
[----:B------:R-:W-:Y:S06]  /*0170*/  @!P1 BRA `(.L_x_6) ;  /* 0x0000000000c09947 */ /* 0x000fec0003800000 */
[----:B------:R-:W0:Y:S01]  /*0180*/  LDC.64 R2, c[0x0][0x380] ;  /* 0x0000e000ff027b82 */ /* 0x000e220000000a00 */
[----:B------:R-:W-:Y:S02]  /*0190*/  LOP3.LUT R21, R16, 0x7ffffff8, RZ, 0xc0, !PT ;  /* 0x7ffffff810157812 */ /* 0x000fe400078ec0ff */
[----:B------:R-:W-:Y:S02]  /*01a0*/  MOV R24, RZ ;  /* 0x000000ff00187202 */ /* 0x000fe40000000f00 */
[----:B------:R-:W-:Y:S02]  /*01b0*/  MOV R18, R0 ;  /* 0x0000000000127202 */ /* 0x000fe40000000f00 */
[----:B------:R-:W-:Y:S01]  /*01c0*/  IADD3 R22, PT, PT, -R21, RZ, RZ ;  /* 0x000000ff15167210 */ /* 0x000fe20007ffe1ff */
[----:B0-----:R-:W-:-:S03]  /*01d0*/  IMAD.WIDE.U32 R2, R20, 0x4, R2 ;  /* 0x0000000414027825 */ /* 0x001fc600078e0002 */
[----:B------:R-:W-:-:S04]  /*01e0*/  IADD3 R4, P1, PT, R2, 0x10, RZ ;  /* 0x0000001002047810 */ /* 0x000fc80007f3e0ff */
[----:B------:R-:W-:-:S09]  /*01f0*/  IADD3.X R3, PT, PT, RZ, R3, RZ, P1, !PT ;  /* 0x00000003ff037210 */ /* 0x000fd20000ffe4ff */
.L_x_7:
[----:B------:R-:W0:Y:S01]  /*0200*/  LDC.64 R14, c[0x0][0x388] ;  /* 0x0000e200ff0e7b82 */ /* 0x000e220000000a00 */
[----:B------:R-:W-:-:S05]  /*0210*/  MOV R2, R4 ;  /* 0x0000000400027202 */ /* 0x000fca0000000f00 */
[----:B------:R-:W2:Y:S04]  /*0220*/  LDG.E R25, desc[UR4][R2.64+-0x10] ;  /* 0xfffff00402197981 */ /* 0x000ea8000c1e1900 */
[----:B------:R-:W3:Y:S04]  /*0230*/  LDG.E R23, desc[UR4][R2.64+-0xc] ;  /* 0xfffff40402177981 */ /* 0x000ee8000c1e1900 */
[----:B------:R-:W4:Y:S04]  /*0240*/  LDG.E R29, desc[UR4][R2.64+-0x8] ;  /* 0xfffff804021d7981 */ /* 0x000f28000c1e1900 */
[----:B------:R-:W5:Y:S01]  /*0250*/  LDG.E R28, desc[UR4][R2.64+-0x4] ;  /* 0xfffffc04021c7981 */ /* 0x000f62000c1e1900 */
[----:B0-----:R-:W-:-:S05]  /*0260*/  IMAD.WIDE R14, R18, 0x4, R14 ;  /* 0x00000004120e7825 */ /* 0x001fca00078e020e */
[----:B------:R0:W2:Y:S01]  /*0270*/  LDG.E R26, desc[UR4][R14.64] ;  /* 0x000000040e1a7981 */ /* 0x0000a2000c1e1900 */
[----:B------:R-:W-:-:S04]  /*0280*/  IMAD.WIDE R12, R17, 0x4, R14 ;  /* 0x00000004110c7825 */ /* 0x000fc800078e020e */
[C---:B------:R-:W-:Y:S02]  /*0290*/  IMAD.WIDE R4, R17.reuse, 0x4, R12 ;  /* 0x0000000411047825 */ /* 0x040fe400078e020c */
[----:B------:R-:W3:Y:S02]  /*02a0*/  LDG.E R12, desc[UR4][R12.64] ;  /* 0x000000040c0c7981 */ /* 0x000ee4000c1e1900 */
[C---:B------:R-:W-:Y:S02]  /*02b0*/  IMAD.WIDE R8, R17.reuse, 0x4, R4 ;  /* 0x0000000411087825 */ /* 0x040fe400078e0204 */
[----:B------:R-:W4:Y:S02]  /*02c0*/  LDG.E R4, desc[UR4][R4.64] ;  /* 0x0000000404047981 */ /* 0x000f24000c1e1900 */
[C---:B------:R-:W-:Y:S02]  /*02d0*/  IMAD.WIDE R6, R17.reuse, 0x4, R8 ;  /* 0x0000000411067825 */ /* 0x040fe400078e0208 */
[----:B------:R-:W5:Y:S02]  /*02e0*/  LDG.E R8, desc[UR4][R8.64] ;  /* 0x0000000408087981 */ /* 0x000f64000c1e1900 */
[----:B------:R-:W-:-:S02]  /*02f0*/  IMAD.WIDE R10, R17, 0x4, R6 ;  /* 0x00000004110a7825 */ /* 0x000fc400078e0206 */
[----:B------:R-:W5:Y:S04]  /*0300*/  LDG.E R5, desc[UR4][R2.64] ;  /* 0x0000000402057981 */ /* 0x000f68000c1e1900 */
[----:B------:R-:W5:Y:S01]  /*0310*/  LDG.E R6, desc[UR4][R6.64] ;  /* 0x0000000406067981 */ /* 0x000f62000c1e1900 */
[----:B0-----:R-:W-:-:S03]  /*0320*/  IMAD.WIDE R14, R17, 0x4, R10 ;  /* 0x00000004110e7825 */ /* 0x001fc600078e020a */
[----:B------:R-:W5:Y:S04]  /*0330*/  LDG.E R10, desc[UR4][R10.64] ;  /* 0x000000040a0a7981 */ /* 0x000f68000c1e1900 */
[----:B------:R-:W5:Y:S04]  /*0340*/  LDG.E R13, desc[UR4][R14.64] ;  /* 0x000000040e0d7981 */ /* 0x000f68000c1e1900 */
[----:B------:R-:W5:Y:S04]  /*0350*/  LDG.E R7, desc[UR4][R2.64+0x4] ;  /* 0x0000040402077981 */ /* 0x000f68000c1e1900 */
[----:B------:R-:W5:Y:S01]  /*0360*/  LDG.E R9, desc[UR4][R2.64+0xc] ;  /* 0x00000c0402097981 */ /* 0x000f62000c1e1900 */
[----:B--2---:R-:W-:-:S02]  /*0370*/  IMAD R26, R25, R26, R24 ;  /* 0x0000001a191a7224 */ /* 0x004fc400078e0218 */
[----:B------:R-:W-:Y:S02]  /*0380*/  IMAD.WIDE R24, R17, 0x4, R14 ;  /* 0x0000000411187825 */ /* 0x000fe400078e020e */
[----:B------:R0:W2:Y:S04]  /*0390*/  LDG.E R14, desc[UR4][R2.64+0x8] ;  /* 0x00000804020e7981 */ /* 0x0000a8000c1e1900 */
[----:B------:R-:W2:Y:S01]  /*03a0*/  LDG.E R24, desc[UR4][R24.64] ;  /* 0x0000000418187981 */ /* 0x000ea2000c1e1900 */
[----:B---3--:R-:W-:Y:S01]  /*03b0*/  IMAD R12, R23, R12, R26 ;  /* 0x0000000c170c7224 */ /* 0x008fe200078e021a */
[----:B------:R-:W-:-:S03]  /*03c0*/  IADD3 R22, PT, PT, R22, 0x8, RZ ;  /* 0x0000000816167810 */ /* 0x000fc60007ffe0ff */
[----:B----4-:R-:W-:Y:S01]  /*03d0*/  IMAD R29, R29, R4, R12 ;  /* 0x000000041d1d7224 */ /* 0x010fe200078e020c */
[----:B------:R-:W-:-:S03]  /*03e0*/  ISETP.NE.AND P1, PT, R22, RZ, PT ;  /* 0x000000ff1600720c */ /* 0x000fc60003f25270 */
[----:B-----5:R-:W-:Y:S01]  /*03f0*/  IMAD R8, R28, R8, R29 ;  /* 0x000000081c087224 */ /* 0x020fe200078e021d */
[----:B------:R-:W-:-:S03]  /*0400*/  IADD3 R4, P2, PT, R2, 0x20, RZ ;  /* 0x0000002002047810 */ /* 0x000fc60007f5e0ff */
[----:B------:R-:W-:Y:S01]  /*0410*/  IMAD R5, R5, R6, R8 ;  /* 0x0000000605057224 */ /* 0x000fe200078e0208 */
[----:B0-----:R-:W-:Y:S02]  /*0420*/  IADD3.X R3, PT, PT, RZ, R3, RZ, P2, !PT ;  /* 0x00000003ff037210 */ /* 0x001fe400017fe4ff */
[----:B------:R-:W-:Y:S01]  /*0430*/  LEA R18, R17, R18, 0x3 ;  /* 0x0000001211127211 */ /* 0x000fe200078e18ff */
[----:B------:R-:W-:-:S04]  /*0440*/  IMAD R5, R7, R10, R5 ;  /* 0x0000000a07057224 */ /* 0x000fc800078e0205 */
[----:B--2---:R-:W-:-:S04]  /*0450*/  IMAD R5, R14, R13, R5 ;  /* 0x0000000d0e057224 */ /* 0x004fc800078e0205 */
[----:B------:R-:W-:Y:S01]  /*0460*/  IMAD R24, R9, R24, R5 ;  /* 0x0000001809187224 */ /* 0x000fe200078e0205 */
[----:B------:R-:W-:Y:S06]  /*0470*/  @P1 BRA `(.L_x_7) ;  /* 0xfffffffc00601947 */ /* 0x000fec000383ffff */
.L_x_6:
[----:B------:R-:W-:Y:S05]  /*0480*/  @!P0 BRA `(.L_x_5) ;  /* 0x0000000000fc8947 */ /* 0x000fea0003800000 */
[----:B------:R-:W-:Y:S02]  /*0490*/  ISETP.GE.U32.AND P1, PT, R27, 0x4, PT ;  /* 0x000000041b00780c */ /* 0x000fe40003f26070 */
[----:B------:R-:W-:-:S04]  /*04a0*/  LOP3.LUT R14, R16, 0x3, RZ, 0xc0, !PT ;  /* 0x00000003100e7812 */ /* 0x000fc800078ec0ff */
[----:B------:R-:W-:-:S07]  /*04b0*/  ISETP.NE.AND P0, PT, R14, RZ, PT ;  /* 0x000000ff0e00720c */ /* 0x000fce0003f05270 */
[----:B------:R-:W-:Y:S06]  /*04c0*/  @!P1 BRA `(.L_x_8) ;  /* 0x00000000006c9947 */ /* 0x000fec0003800000 */
[----:B------:R-:W0:Y:S01]  /*04d0*/  LDC.64 R4, c[0x0][0x388] ;  /* 0x0000e200ff047b82 */ /* 0x000e220000000a00 */
[----:B------:R-:W1:Y:S01]  /*04e0*/  LDCU.64 UR6, c[0x0][0x380] ;  /* 0x00007000ff0677ac */ /* 0x000e620008000a00 */
[----:B------:R-:W-:Y:S01]  /*04f0*/  IMAD R7, R21, R17, R0 ;  /* 0x0000001115077224 */ /* 0x000fe200078e0200 */
[CC--:B------:R-:W-:Y:S02]  /*0500*/  IADD3 R3, PT, PT, R20.reuse, R21.reuse, RZ ;  /* 0x0000001514037210 */ /* 0x0c0fe40007ffe0ff */
[----:B------:R-:W-:-:S03]  /*0510*/  IADD3 R8, P1, PT, R20, R21, RZ ;  /* 0x0000001514087210 */ /* 0x000fc60007f3e0ff */
[----:B------:R-:W2:Y:S01]  /*0520*/  LDC.64 R12, c[0x0][0x380] ;  /* 0x0000e000ff0c7b82 */ /* 0x000ea20000000a00 */
[----:B0-----:R-:W-:-:S04]  /*0530*/  IMAD.WIDE R4, R7, 0x4, R4 ;  /* 0x0000000407047825 */ /* 0x001fc800078e0204 */
[----:B------:R-:W-:Y:S02]  /*0540*/  IMAD.WIDE R6, R17, 0x4, R4 ;  /* 0x0000000411067825 */ /* 0x000fe400078e0204 */
[----:B------:R-:W3:Y:S02]  /*0550*/  LDG.E R4, desc[UR4][R4.64] ;  /* 0x0000000404047981 */ /* 0x000ee4000c1e1900 */
[----:B--2---:R-:W-:Y:S01]  /*0560*/  IMAD.WIDE.U32 R12, R3, 0x4, R12 ;  /* 0x00000004030c7825 */ /* 0x004fe200078e000c */
[----:B------:R-:W-:Y:S02]  /*0570*/  IADD3.X R3, PT, PT, RZ, RZ, RZ, P1, !PT ;  /* 0x000000ffff037210 */ /* 0x000fe40000ffe4ff */
[----:B-1----:R-:W-:-:S03]  /*0580*/  LEA R2, P1, R8, UR6, 0x2 ;  /* 0x0000000608027c11 */ /* 0x002fc6000f8210ff */
[----:B------:R-:W3:Y:S01]  /*0590*/  LDG.E R13, desc[UR4][R12.64] ;  /* 0x000000040c0d7981 */ /* 0x000ee2000c1e1900 */
[----:B------:R-:W-:Y:S01]  /*05a0*/  LEA.HI.X R3, R8, UR7, R3, 0x2, P1 ;  /* 0x0000000708037c11 */ /* 0x000fe200088f1403 */
[C---:B------:R-:W-:Y:S02]  /*05b0*/  IMAD.WIDE R8, R17.reuse, 0x4, R6 ;  /* 0x0000000411087825 */ /* 0x040fe400078e0206 */
[----:B------:R-:W2:Y:S04]  /*05c0*/  LDG.E R6, desc[UR4][R6.64] ;  /* 0x0000000406067981 */ /* 0x000ea8000c1e1900 */
[----:B------:R-:W2:Y:S01]  /*05d0*/  LDG.E R15, desc[UR4][R2.64+0x4] ;  /* 0x00000404020f7981 */ /* 0x000ea2000c1e1900 */
[----:B------:R-:W-:-:S03]  /*05e0*/  IMAD.WIDE R10, R17, 0x4, R8 ;  /* 0x00000004110a7825 */ /* 0x000fc600078e0208 */
[----:B------:R-:W4:Y:S04]  /*05f0*/  LDG.E R22, desc[UR4][R8.64] ;  /* 0x0000000408167981 */ /* 0x000f28000c1e1900 */
[----:B------:R-:W4:Y:S04]  /*0600*/  LDG.E R18, desc[UR4][R2.64+0x8] ;  /* 0x0000080402127981 */ /* 0x000f28000c1e1900 */
[----:B------:R-:W5:Y:S04]  /*0610*/  LDG.E R26, desc[UR4][R2.64+0xc] ;  /* 0x00000c04021a7981 */ /* 0x000f68000c1e1900 */
[----:B------:R-:W5:Y:S01]  /*0620*/  LDG.E R10, desc[UR4][R10.64] ;  /* 0x000000040a0a7981 */ /* 0x000f62000c1e1900 */
[----:B------:R-:W-:Y:S01]  /*0630*/  IADD3 R21, PT, PT, R21, 0x4, RZ ;  /* 0x0000000415157810 */ /* 0x000fe20007ffe0ff */
[----:B---3--:R-:W-:-:S04]  /*0640*/  IMAD R24, R13, R4, R24 ;  /* 0x000000040d187224 */ /* 0x008fc800078e0218 */
[----:B--2---:R-:W-:-:S04]  /*0650*/  IMAD R15, R15, R6, R24 ;  /* 0x000000060f0f7224 */ /* 0x004fc800078e0218 */
[----:B----4-:R-:W-:-:S04]  /*0660*/  IMAD R15, R18, R22, R15 ;  /* 0x00000016120f7224 */ /* 0x010fc800078e020f */
[----:B-----5:R-:W-:-:S07]  /*0670*/  IMAD R24, R26, R10, R15 ;  /* 0x0000000a1a187224 */ /* 0x020fce00078e020f */
.L_x_8:
[----:B------:R-:W-:Y:S05]  /*0680*/  @!P0 BRA `(.L_x_5) ;  /* 0x00000000007c8947 */ /* 0x000fea0003800000 */
[----:B------:R-:W-:Y:S01]  /*0690*/  ISETP.NE.AND P1, PT, R14, 0x1, PT ;  /* 0x000000010e00780c */ /* 0x000fe20003f25270 */
[----:B------:R-:W0:Y:S01]  /*06a0*/  LDC.64 R10, c[0x0][0x380] ;  /* 0x0000e000ff0a7b82 */ /* 0x000e220000000a00 */
[----:B------:R-:W-:-:S04]  /*06b0*/  LOP3.LUT R16, R16, 0x1, RZ, 0xc0, !PT ;  /* 0x0000000110107812 */ /* 0x000fc800078ec0ff */
[----:B------:R-:W-:-:S03]  /*06c0*/  ISETP.NE.U32.AND P0, PT, R16, 0x1, PT ;  /* 0x000000011000780c */ /* 0x000fc60003f05070 */
[----:B------:R-:W1:Y:S04]  /*06d0*/  LDC.64 R8, c[0x0][0x388] ;  /* 0x0000e200ff087b82 */ /* 0x000e680000000a00 */
[CC--:B------:R-:W-:Y:S02]  /*06e0*/  @P1 IADD3 R13, PT, PT, R20.reuse, R21.reuse, RZ ;  /* 0x00000015140d1210 */ /* 0x0c0fe40007ffe0ff */
[----:B------:R-:W-:Y:S02]  /*06f0*/  @P1 IADD3 R12, P2, PT, R20, R21, RZ ;  /* 0x00000015140c1210 */ /* 0x000fe40007f5e0ff */
[----:B------:R-:W2:Y:S02]  /*0700*/  @P1 LDC.64 R2, c[0x0][0x380] ;  /* 0x0000e000ff021b82 */ /* 0x000ea40000000a00 */
[----:B------:R-:W-:-:S06]  /*0710*/  @P1 IADD3.X R14, PT, PT, RZ, RZ, RZ, P2, !PT ;  /* 0x000000ffff0e1210 */ /* 0x000fcc00017fe4ff */
[----:B------:R-:W3:Y:S01]  /*0720*/  LDC.64 R6, c[0x0][0x380] ;  /* 0x0000e000ff067b82 */ /* 0x000ee20000000a00 */
[----:B0-----:R-:W-:-:S04]  /*0730*/  @P1 IMAD.WIDE.U32 R10, R13, 0x4, R10 ;  /* 0x000000040d0a1825 */ /* 0x001fc800078e000a */
[C---:B------:R-:W-:Y:S01]  /*0740*/  @P1 IMAD R13, R21.reuse, R17, R0 ;  /* 0x00000011150d1224 */ /* 0x040fe200078e0200 */
[----:B------:R-:W-:Y:S01]  /*0750*/  @P1 IADD3 R21, PT, PT, R21, 0x2, RZ ;  /* 0x0000000215151810 */ /* 0x000fe20007ffe0ff */
[----:B------:R-:W4:Y:S01]  /*0760*/  @P1 LDG.E R11, desc[UR4][R10.64] ;  /* 0x000000040a0b1981 */ /* 0x000f22000c1e1900 */
[----:B------:R-:W0:Y:S01]  /*0770*/  LDC.64 R4, c[0x0][0x388] ;  /* 0x0000e200ff047b82 */ /* 0x000e220000000a00 */
[----:B-1----:R-:W-:Y:S01]  /*0780*/  @P1 IMAD.WIDE R8, R13, 0x4, R8 ;  /* 0x000000040d081825 */ /* 0x002fe200078e0208 */
[----:B------:R-:W-:Y:S02]  /*0790*/  @!P0 IADD3 R15, PT, PT, R20, R21, RZ ;  /* 0x00000015140f8210 */ /* 0x000fe40007ffe0ff */
[----:B--2---:R-:W-:Y:S01]  /*07a0*/  @P1 LEA R2, P2, R12, R2, 0x2 ;  /* 0x000000020c021211 */ /* 0x004fe200078410ff */
[----:B------:R-:W-:-:S03]  /*07b0*/  @!P0 IMAD R21, R21, R17, R0 ;  /* 0x0000001115158224 */ /* 0x000fc600078e0200 */
[----:B------:R-:W-:Y:S01]  /*07c0*/  @P1 LEA.HI.X R3, R12, R3, R14, 0x2, P2 ;  /* 0x000000030c031211 */ /* 0x000fe200010f140e */
[----:B------:R-:W-:Y:S01]  /*07d0*/  @P1 IMAD.WIDE R12, R17, 0x4, R8 ;  /* 0x00000004110c1825 */ /* 0x000fe200078e0208 */
[----:B------:R-:W4:Y:S03]  /*07e0*/  @P1 LDG.E R14, desc[UR4][R8.64] ;  /* 0x00000004080e1981 */ /* 0x000f26000c1e1900 */
[----:B---3--:R-:W-:Y:S01]  /*07f0*/  @!P0 IMAD.WIDE.U32 R6, R15, 0x4, R6 ;  /* 0x000000040f068825 */ /* 0x008fe200078e0006 */
[----:B------:R-:W2:Y:S04]  /*0800*/  @P1 LDG.E R2, desc[UR4][R2.64+0x4] ;  /* 0x0000040402021981 */ /* 0x000ea8000c1e1900 */
[----:B------:R-:W2:Y:S01]  /*0810*/  @P1 LDG.E R12, desc[UR4][R12.64] ;  /* 0x000000040c0c1981 */ /* 0x000ea2000c1e1900 */
[----:B0-----:R-:W-:-:S03]  /*0820*/  @!P0 IMAD.WIDE R4, R21, 0x4, R4 ;  /* 0x0000000415048825 */ /* 0x001fc600078e0204 */
[----:B------:R-:W3:Y:S04]  /*0830*/  @!P0 LDG.E R7, desc[UR4][R6.64] ;  /* 0x0000000406078981 */ /* 0x000ee8000c1e1900 */
[----:B------:R-:W3:Y:S01]  /*0840*/  @!P0 LDG.E R4, desc[UR4][R4.64] ;  /* 0x0000000404048981 */ /* 0x000ee2000c1e1900 */
[----:B----4-:R-:W-:-:S04]  /*0850*/  @P1 IMAD R11, R11, R14, R24 ;  /* 0x0000000e0b0b1224 */ /* 0x010fc800078e0218 */
[----:B--2---:R-:W-:-:S04]  /*0860*/  @P1 IMAD R24, R2, R12, R11 ;  /* 0x0000000c02181224 */ /* 0x004fc800078e020b */
[----:B---3--:R-:W-:-:S07]  /*0870*/  @!P0 IMAD R24, R7, R4, R24 ;  /* 0x0000000407188224 */ /* 0x008fce00078e0218 */
.L_x_5:
[----:B------:R-:W0:Y:S01]  /*0880*/  LDC.64 R2, c[0x0][0x390] ;  /* 0x0000e400ff027b82 */ /* 0x000e220000000a00 */
[----:B------:R-:W1:Y:S02]  /*0890*/  LDCU UR6, c[0x0][0x3ac] ;  /* 0x00007580ff0677ac */ /* 0x000e640008000800 */
[----:B-1----:R-:W-:-:S04]  /*08a0*/  IMAD R19, R19, UR6, R0 ;  /* 0x0000000613137c24 */ /* 0x002fc8000f8e0200 */
[----:B0-----:R-:W-:-:S05]  /*08b0*/  IMAD.WIDE R2, R19, 0x4, R2 ;  /* 0x0000000413027825 */ /* 0x001fca00078e0202 */
[----:B------:R-:W-:Y:S01]  /*08c0*/  STG.E desc[UR4][R2.64], R24 ;  /* 0x0000001802007986 */ /* 0x000fe2000c101904 */
[----:B------:R-:W-:Y:S05]  /*08d0*/  EXIT ;  /* 0x000000000000794d */ /* 0x000fea0003800000 */
.L_x_9:
        /* <DEDUP_REMOVED lines=10> */
.L_x_11:


//--------------------- .nv.shared._Z24cudaMultiplyArraysSharedPiS_S_iiiiii --------------------------
	.section	.nv.shared._Z24cudaMultiplyArraysSharedPiS_S_iiiiii,"aw",@nobits
	.sectionflags	@""
	.align	4
.nv.shared._Z24cudaMultiplyArraysSharedPiS_S_iiiiii:
	.zero		3072


//--------------------- .nv.shared.reserved.0     --------------------------
	.section	.nv.shared.reserved.0,"aw",@nobits
	.weak		__nv_reservedSMEM_offset_0_alias
	.size		__nv_reservedSMEM_offset_0_alias, 0, 64
	.other		__nv_reservedSMEM_offset_0_alias,@"STO_CUDA_RESERVED_SHARED STV_DEFAULT"
__nv_reservedSMEM_offset_0_alias:
	.zero		0
	.zero		64


//--------------------- .nv.constant0._Z24cudaMultiplyArraysSharedPiS_S_iiiiii --------------------------
	.section	.nv.constant0._Z24cudaMultiplyArraysSharedPiS_S_iiiiii,"a",@progbits
	.sectionflags	@""
	.align	4
.nv.constant0._Z24cudaMultiplyArraysSharedPiS_S_iiiiii:
	.zero		944


//--------------------- .nv.constant0._Z24cudaMultiplyArraysGlobalPiS_S_iiiiii --------------------------
	.section	.nv.constant0._Z24cudaMultiplyArraysGlobalPiS_S_iiiiii,"a",@progbits
	.sectionflags	@""
	.align	4
.nv.constant0._Z24cudaMultiplyArraysGlobalPiS_S_iiiiii:
	.zero		944


//--------------------- SYMBOLS --------------------------

	.type		.nv.reservedSmem.offset0,@object
	.size		.nv.reservedSmem.offset0,0x4
	.type		.nv.reservedSmem.cap,@object
	.size		.nv.reservedSmem.cap,0x4
